def attn_fwd(
    Q,
    K,
    V,
    Out,
    Lse,
    sm_scale,
    stride_qz,
    stride_qh,
    stride_qm,
    stride_qk,
    stride_kz,
    stride_kh,
    stride_kn,
    stride_kk,
    stride_vz,
    stride_vh,
    stride_vn,
    stride_vk,
    stride_oz,
    stride_oh,
    stride_om,
    stride_ok,
    seqlen_q,
    seqlen_k,
    BLOCK_M: tl.constexpr,
    BLOCK_N: tl.constexpr,
    HEAD_DIM: tl.constexpr,
    CAUSAL: tl.constexpr,
):
    start_m = tl.program_id(0)
    off_hz = tl.program_id(1)
    q_off = off_hz * stride_qh
    k_off = off_hz * stride_kh
    v_off = off_hz * stride_vh
    offs_m = start_m * BLOCK_M + tl.arange(0, BLOCK_M)
    offs_d = tl.arange(0, HEAD_DIM)
    offs_n = tl.arange(0, BLOCK_N)
    q_ptrs = Q + q_off + offs_m[:, None] * stride_qm + offs_d[None, :] * stride_qk
    k_ptrs = K + k_off + offs_d[:, None] * stride_kk + offs_n[None, :] * stride_kn
    v_ptrs = V + v_off + offs_n[:, None] * stride_vn + offs_d[None, :] * stride_vk
    m_i = tl.full([BLOCK_M], float("-inf"), dtype=tl.float32)
    l_i = tl.zeros([BLOCK_M], dtype=tl.float32) + 1.0
    acc = tl.zeros([BLOCK_M, HEAD_DIM], dtype=tl.float32)
    q = tl.load(q_ptrs)
    acc, l_i, m_i = _attn_fwd_inner(
        acc,
        l_i,
        m_i,
        q,
        k_ptrs,
        v_ptrs,
        sm_scale,
        stride_kn,
        stride_vn,
        start_m,
        seqlen_k,
        BLOCK_M,
        BLOCK_N,
        HEAD_DIM,
        CAUSAL,
    )
    acc = acc / l_i[:, None]
    lse = m_i + tl.math.log2(l_i) / 1.4426950408889634
    o_ptrs = (
        Out
        + off_hz * stride_oh
        + offs_m[:, None] * stride_om
        + offs_d[None, :] * stride_ok
    )
    tl.store(o_ptrs, acc.to(Out.dtype.element_ty))
    tl.store(Lse + off_hz * seqlen_q + offs_m, lse)

# config = {"BLOCK_M": 128, "BLOCK_N": 16, "HEAD_DIM": 64, "arch": "sm_100", "causal": true, "dtype": "fp16", "num_stages": 2, "num_warps": 8}
# arch = sm_100


// ===== COMPILED SASS (sm_100a) =====

	.target	sm_100a

	.elftype	@"ET_EXEC"


//--------------------- .note.nv.tkinfo           --------------------------
	.section	.note.nv.tkinfo,"",@"SHT_NOTE"
	.sectionflags	@"SHF_NOTE_NV_TKINFO"
	.tkinfo
        /*0018*/ 	.word	0x00000081
        /*0030*/ 	.string	""
        /*0030*/ 	.string	"ptxas-blackwell"
        /*0030*/ 	.string	"Cuda compilation tools, release 12.9, V12.9.86"
        /*0030*/ 	.string	"Build cuda_12.9.r12.9/compiler.36037853_0"
        /*0030*/ 	.string	"-v  -suppress-debug-info  -lineinfo  -arch sm_100a "



//--------------------- .note.nv.cuver            --------------------------
	.section	.note.nv.cuver,"",@"SHT_NOTE"
	.sectionflags	@"SHF_NOTE_NV_CUVER"
        /*0018*/ 	.short	0x0001
        /*001a*/ 	.short	0x0064
        /*001c*/ 	.short	0x0001
        /*001e*/ 	.short	0x0000
        /*0020*/ 	.short	0x0001
        /*0022*/ 	.short	0x0000


//--------------------- .nv.info                  --------------------------
	.section	.nv.info,"",@"SHT_CUDA_INFO"
	.align	4


	//----- nvinfo : EIATTR_REGCOUNT
	.align		4
        /*0000*/ 	.byte	0x04, 0x2f
        /*0002*/ 	.short	(.L_5 - .L_4)
	.align		4
.L_4:
        /*0004*/ 	.word	index@(attn_fwd)
        /*0008*/ 	.word	0x00000050


	//----- nvinfo : EIATTR_FRAME_SIZE
	.align		4
.L_5:
        /*000c*/ 	.byte	0x04, 0x11
        /*000e*/ 	.short	(.L_7 - .L_6)
	.align		4
.L_6:
        /*0010*/ 	.word	index@($__internal_2_$__cuda_sm10x_tcgen05_guardrail_trap_unallocated_columns_being_dealloced)
        /*0014*/ 	.word	0x00000000


	//----- nvinfo : EIATTR_FRAME_SIZE
	.align		4
.L_7:
        /*0018*/ 	.byte	0x04, 0x11
        /*001a*/ 	.short	(.L_9 - .L_8)
	.align		4
.L_8:
        /*001c*/ 	.word	index@($__internal_1_$__cuda_sm10x_tcgen05_guardrail_trap_phase_invalid_during_alloc)
        /*0020*/ 	.word	0x00000000


	//----- nvinfo : EIATTR_FRAME_SIZE
	.align		4
.L_9:
        /*0024*/ 	.byte	0x04, 0x11
        /*0026*/ 	.short	(.L_11 - .L_10)
	.align		4
.L_10:
        /*0028*/ 	.word	index@($__internal_0_$__cuda_sm10x_tcgen05_guardrail_trap_col_being_dealloced_not_returned_by_alloc)
        /*002c*/ 	.word	0x00000000


	//----- nvinfo : EIATTR_FRAME_SIZE
	.align		4
.L_11:
        /*0030*/ 	.byte	0x04, 0x11
        /*0032*/ 	.short	(.L_13 - .L_12)
	.align		4
.L_12:
        /*0034*/ 	.word	index@(attn_fwd)
        /*0038*/ 	.word	0x00000000


	//----- nvinfo : EIATTR_MIN_STACK_SIZE
	.align		4
.L_13:
        /*003c*/ 	.byte	0x04, 0x12
        /*003e*/ 	.short	(.L_15 - .L_14)
	.align		4
.L_14:
        /*0040*/ 	.word	index@(attn_fwd)
        /*0044*/ 	.word	0x00000000
.L_15:


//--------------------- .nv.info.attn_fwd         --------------------------
	.section	.nv.info.attn_fwd,"",@"SHT_CUDA_INFO"
	.sectionflags	@""
	.align	4


	//----- nvinfo : EIATTR_CUDA_API_VERSION
	.align		4
        /*0000*/ 	.byte	0x04, 0x37
        /*0002*/ 	.short	(.L_17 - .L_16)
.L_16:
        /*0004*/ 	.word	0x00000081


	//----- nvinfo : EIATTR_KPARAM_INFO
	.align		4
.L_17:
        /*0008*/ 	.byte	0x04, 0x17
        /*000a*/ 	.short	(.L_19 - .L_18)
.L_18:
        /*000c*/ 	.word	0x00000000
        /*0010*/ 	.short	0x0019
        /*0012*/ 	.short	0x0080
        /*0014*/ 	.byte	0x00, 0xf4, 0x21, 0x00


	//----- nvinfo : EIATTR_KPARAM_INFO
	.align		4
.L_19:
        /*0018*/ 	.byte	0x04, 0x17
        /*001a*/ 	.short	(.L_21 - .L_20)
.L_20:
        /*001c*/ 	.word	0x00000000
        /*0020*/ 	.short	0x0018
        /*0022*/ 	.short	0x0078
        /*0024*/ 	.byte	0x00, 0xf4, 0x21, 0x00


	//----- nvinfo : EIATTR_KPARAM_INFO
	.align		4
.L_21:
        /*0028*/ 	.byte	0x04, 0x17
        /*002a*/ 	.short	(.L_23 - .L_22)
.L_22:
        /*002c*/ 	.word	0x00000000
        /*0030*/ 	.short	0x0017
        /*0032*/ 	.short	0x0070
        /*0034*/ 	.byte	0x00, 0xf0, 0x11, 0x00


	//----- nvinfo : EIATTR_KPARAM_INFO
	.align		4
.L_23:
        /*0038*/ 	.byte	0x04, 0x17
        /*003a*/ 	.short	(.L_25 - .L_24)
.L_24:
        /*003c*/ 	.word	0x00000000
        /*0040*/ 	.short	0x0016
        /*0042*/ 	.short	0x006c
        /*0044*/ 	.byte	0x00, 0xf0, 0x11, 0x00


	//----- nvinfo : EIATTR_KPARAM_INFO
	.align		4
.L_25:
        /*0048*/ 	.byte	0x04, 0x17
        /*004a*/ 	.short	(.L_27 - .L_26)
.L_26:
        /*004c*/ 	.word	0x00000000
        /*0050*/ 	.short	0x0015
        /*0052*/ 	.short	0x0068
        /*0054*/ 	.byte	0x00, 0xf0, 0x11, 0x00


	//----- nvinfo : EIATTR_KPARAM_INFO
	.align		4
.L_27:
        /*0058*/ 	.byte	0x04, 0x17
        /*005a*/ 	.short	(.L_29 - .L_28)
.L_28:
        /*005c*/ 	.word	0x00000000
        /*0060*/ 	.short	0x0014
        /*0062*/ 	.short	0x0064
        /*0064*/ 	.byte	0x00, 0xf0, 0x11, 0x00


	//----- nvinfo : EIATTR_KPARAM_INFO
	.align		4
.L_29:
        /*0068*/ 	.byte	0x04, 0x17
        /*006a*/ 	.short	(.L_31 - .L_30)
.L_30:
        /*006c*/ 	.word	0x00000000
        /*0070*/ 	.short	0x0013
        /*0072*/ 	.short	0x0060
        /*0074*/ 	.byte	0x00, 0xf0, 0x11, 0x00


	//----- nvinfo : EIATTR_KPARAM_INFO
	.align		4
.L_31:
        /*0078*/ 	.byte	0x04, 0x17
        /*007a*/ 	.short	(.L_33 - .L_32)
.L_32:
        /*007c*/ 	.word	0x00000000
        /*0080*/ 	.short	0x0012
        /*0082*/ 	.short	0x005c
        /*0084*/ 	.byte	0x00, 0xf0, 0x11, 0x00


	//----- nvinfo : EIATTR_KPARAM_INFO
	.align		4
.L_33:
        /*0088*/ 	.byte	0x04, 0x17
        /*008a*/ 	.short	(.L_35 - .L_34)
.L_34:
        /*008c*/ 	.word	0x00000000
        /*0090*/ 	.short	0x0011
        /*0092*/ 	.short	0x0058
        /*0094*/ 	.byte	0x00, 0xf0, 0x11, 0x00


	//----- nvinfo : EIATTR_KPARAM_INFO
	.align		4
.L_35:
        /*0098*/ 	.byte	0x04, 0x17
        /*009a*/ 	.short	(.L_37 - .L_36)
.L_36:
        /*009c*/ 	.word	0x00000000
        /*00a0*/ 	.short	0x0010
        /*00a2*/ 	.short	0x0054
        /*00a4*/ 	.byte	0x00, 0xf0, 0x11, 0x00


	//----- nvinfo : EIATTR_KPARAM_INFO
	.align		4
.L_37:
        /*00a8*/ 	.byte	0x04, 0x17
        /*00aa*/ 	.short	(.L_39 - .L_38)
.L_38:
        /*00ac*/ 	.word	0x00000000
        /*00b0*/ 	.short	0x000f
        /*00b2*/ 	.short	0x0050
        /*00b4*/ 	.byte	0x00, 0xf0, 0x11, 0x00


	//----- nvinfo : EIATTR_KPARAM_INFO
	.align		4
.L_39:
        /*00b8*/ 	.byte	0x04, 0x17
        /*00ba*/ 	.short	(.L_41 - .L_40)
.L_40:
        /*00bc*/ 	.word	0x00000000
        /*00c0*/ 	.short	0x000e
        /*00c2*/ 	.short	0x004c
        /*00c4*/ 	.byte	0x00, 0xf0, 0x11, 0x00


	//----- nvinfo : EIATTR_KPARAM_INFO
	.align		4
.L_41:
        /*00c8*/ 	.byte	0x04, 0x17
        /*00ca*/ 	.short	(.L_43 - .L_42)
.L_42:
        /*00cc*/ 	.word	0x00000000
        /*00d0*/ 	.short	0x000d
        /*00d2*/ 	.short	0x0048
        /*00d4*/ 	.byte	0x00, 0xf0, 0x11, 0x00


	//----- nvinfo : EIATTR_KPARAM_INFO
	.align		4
.L_43:
        /*00d8*/ 	.byte	0x04, 0x17
        /*00da*/ 	.short	(.L_45 - .L_44)
.L_44:
        /*00dc*/ 	.word	0x00000000
        /*00e0*/ 	.short	0x000c
        /*00e2*/ 	.short	0x0044
        /*00e4*/ 	.byte	0x00, 0xf0, 0x11, 0x00


	//----- nvinfo : EIATTR_KPARAM_INFO
	.align		4
.L_45:
        /*00e8*/ 	.byte	0x04, 0x17
        /*00ea*/ 	.short	(.L_47 - .L_46)
.L_46:
        /*00ec*/ 	.word	0x00000000
        /*00f0*/ 	.short	0x000b
        /*00f2*/ 	.short	0x0040
        /*00f4*/ 	.byte	0x00, 0xf0, 0x11, 0x00


	//----- nvinfo : EIATTR_KPARAM_INFO
	.align		4
.L_47:
        /*00f8*/ 	.byte	0x04, 0x17
        /*00fa*/ 	.short	(.L_49 - .L_48)
.L_48:
        /*00fc*/ 	.word	0x00000000
        /*0100*/ 	.short	0x000a
        /*0102*/ 	.short	0x003c
        /*0104*/ 	.byte	0x00, 0xf0, 0x11, 0x00


	//----- nvinfo : EIATTR_KPARAM_INFO
	.align		4
.L_49:
        /*0108*/ 	.byte	0x04, 0x17
        /*010a*/ 	.short	(.L_51 - .L_50)
.L_50:
        /*010c*/ 	.word	0x00000000
        /*0110*/ 	.short	0x0009
        /*0112*/ 	.short	0x0038
        /*0114*/ 	.byte	0x00, 0xf0, 0x11, 0x00


	//----- nvinfo : EIATTR_KPARAM_INFO
	.align		4
.L_51:
        /*0118*/ 	.byte	0x04, 0x17
        /*011a*/ 	.short	(.L_53 - .L_52)
.L_52:
        /*011c*/ 	.word	0x00000000
        /*0120*/ 	.short	0x0008
        /*0122*/ 	.short	0x0034
        /*0124*/ 	.byte	0x00, 0xf0, 0x11, 0x00


	//----- nvinfo : EIATTR_KPARAM_INFO
	.align		4
.L_53:
        /*0128*/ 	.byte	0x04, 0x17
        /*012a*/ 	.short	(.L_55 - .L_54)
.L_54:
        /*012c*/ 	.word	0x00000000
        /*0130*/ 	.short	0x0007
        /*0132*/ 	.short	0x0030
        /*0134*/ 	.byte	0x00, 0xf0, 0x11, 0x00


	//----- nvinfo : EIATTR_KPARAM_INFO
	.align		4
.L_55:
        /*0138*/ 	.byte	0x04, 0x17
        /*013a*/ 	.short	(.L_57 - .L_56)
.L_56:
        /*013c*/ 	.word	0x00000000
        /*0140*/ 	.short	0x0006
        /*0142*/ 	.short	0x002c
        /*0144*/ 	.byte	0x00, 0xf0, 0x11, 0x00


	//----- nvinfo : EIATTR_KPARAM_INFO
	.align		4
.L_57:
        /*0148*/ 	.byte	0x04, 0x17
        /*014a*/ 	.short	(.L_59 - .L_58)
.L_58:
        /*014c*/ 	.word	0x00000000
        /*0150*/ 	.short	0x0005
        /*0152*/ 	.short	0x0028
        /*0154*/ 	.byte	0x00, 0xf0, 0x11, 0x00


	//----- nvinfo : EIATTR_KPARAM_INFO
	.align		4
.L_59:
        /*0158*/ 	.byte	0x04, 0x17
        /*015a*/ 	.short	(.L_61 - .L_60)
.L_60:
        /*015c*/ 	.word	0x00000000
        /*0160*/ 	.short	0x0004
        /*0162*/ 	.short	0x0020
        /*0164*/ 	.byte	0x00, 0xf4, 0x21, 0x00


	//----- nvinfo : EIATTR_KPARAM_INFO
	.align		4
.L_61:
        /*0168*/ 	.byte	0x04, 0x17
        /*016a*/ 	.short	(.L_63 - .L_62)
.L_62:
        /*016c*/ 	.word	0x00000000
        /*0170*/ 	.short	0x0003
        /*0172*/ 	.short	0x0018
        /*0174*/ 	.byte	0x00, 0xf4, 0x21, 0x00


	//----- nvinfo : EIATTR_KPARAM_INFO
	.align		4
.L_63:
        /*0178*/ 	.byte	0x04, 0x17
        /*017a*/ 	.short	(.L_65 - .L_64)
.L_64:
        /*017c*/ 	.word	0x00000000
        /*0180*/ 	.short	0x0002
        /*0182*/ 	.short	0x0010
        /*0184*/ 	.byte	0x00, 0xf4, 0x21, 0x00


	//----- nvinfo : EIATTR_KPARAM_INFO
	.align		4
.L_65:
        /*0188*/ 	.byte	0x04, 0x17
        /*018a*/ 	.short	(.L_67 - .L_66)
.L_66:
        /*018c*/ 	.word	0x00000000
        /*0190*/ 	.short	0x0001
        /*0192*/ 	.short	0x0008
        /*0194*/ 	.byte	0x00, 0xf4, 0x21, 0x00


	//----- nvinfo : EIATTR_KPARAM_INFO
	.align		4
.L_67:
        /*0198*/ 	.byte	0x04, 0x17
        /*019a*/ 	.short	(.L_69 - .L_68)
.L_68:
        /*019c*/ 	.word	0x00000000
        /*01a0*/ 	.short	0x0000
        /*01a2*/ 	.short	0x0000
        /*01a4*/ 	.byte	0x00, 0xf4, 0x21, 0x00


	//----- nvinfo : EIATTR_AT_ENTRY_FRAGMENTS
	.align		4
.L_69:
        /*01a8*/ 	.byte	0x04, 0x4f
        /*01aa*/ 	.short	(.L_71 - .L_70)


	//   ....[0]....
.L_70:
        /*01ac*/ 	.word	0x00000004


	//----- nvinfo : EIATTR_RESERVED_SMEM_USED
	.align		4
.L_71:
        /*01b0*/ 	.byte	0x01, 0x41
	.zero		2


	//----- nvinfo : EIATTR_SPARSE_MMA_MASK
	.align		4
        /*01b4*/ 	.byte	0x03, 0x50
        /*01b6*/ 	.short	0x0000


	//----- nvinfo : EIATTR_TCGEN05_1CTA_USED
	.align		4
        /*01b8*/ 	.byte	0x01, 0x51
	.zero		2


	//----- nvinfo : EIATTR_MAXREG_COUNT
	.align		4
        /*01bc*/ 	.byte	0x03, 0x1b
        /*01be*/ 	.short	0x00ff


	//----- nvinfo : EIATTR_NUM_BARRIERS
	.align		4
        /*01c0*/ 	.byte	0x02, 0x4c
        /*01c2*/ 	.byte	0x01
	.zero		1


	//----- nvinfo : EIATTR_INT_WARP_WIDE_INSTR_OFFSETS
	.align		4
        /*01c4*/ 	.byte	0x04, 0x31
        /*01c6*/ 	.short	(.L_73 - .L_72)


	//   ....[0]....
.L_72:
        /*01c8*/ 	.word	0x00001060


	//   ....[1]....
        /*01cc*/ 	.word	0x00001070


	//   ....[2]....
        /*01d0*/ 	.word	0x00001380


	//   ....[3]....
        /*01d4*/ 	.word	0x00001500


	//   ....[4]....
        /*01d8*/ 	.word	0x000027b0


	//   ....[5]....
        /*01dc*/ 	.word	0x00004db0


	//   ....[6]....
        /*01e0*/ 	.word	0x00004e00


	//----- nvinfo : EIATTR_COOP_GROUP_MASK_REGIDS
	.align		4
.L_73:
        /*01e4*/ 	.byte	0x04, 0x29
        /*01e6*/ 	.short	(.L_75 - .L_74)


	//   ....[0]....
.L_74:
        /*01e8*/ 	.word	0xffffffff


	//   ....[1]....
        /*01ec*/ 	.word	0xffffffff


	//   ....[2]....
        /*01f0*/ 	.word	0xffffffff


	//   ....[3]....
        /*01f4*/ 	.word	0xffffffff


	//   ....[4]....
        /*01f8*/ 	.word	0xffffffff


	//   ....[5]....
        /*01fc*/ 	.word	0xffffffff


	//   ....[6]....
        /*0200*/ 	.word	0xffffffff


	//   ....[7]....
        /*0204*/ 	.word	0xffffffff


	//----- nvinfo : EIATTR_COOP_GROUP_INSTR_OFFSETS
	.align		4
.L_75:
        /*0208*/ 	.byte	0x04, 0x28
        /*020a*/ 	.short	(.L_77 - .L_76)


	//   ....[0]....
.L_76:
        /*020c*/ 	.word	0x00000050


	//   ....[1]....
        /*0210*/ 	.word	0x00000310


	//   ....[2]....
        /*0214*/ 	.word	0x00001b50


	//   ....[3]....
        /*0218*/ 	.word	0x00002020


	//   ....[4]....
        /*021c*/ 	.word	0x00002d60


	//   ....[5]....
        /*0220*/ 	.word	0x00003020


	//   ....[6]....
        /*0224*/ 	.word	0x00004c40


	//   ....[7]....
        /*0228*/ 	.word	0x00004eb0


	//----- nvinfo : EIATTR_VRC_CTA_INIT_COUNT
	.align		4
.L_77:
        /*022c*/ 	.byte	0x02, 0x4a
        /*022e*/ 	.byte	0x80
	.zero		1


	//----- nvinfo : EIATTR_MBARRIER_INSTR_OFFSETS
	.align		4
        /*0230*/ 	.byte	0x04, 0x39
        /*0232*/ 	.short	(.L_79 - .L_78)


	//   ....[0]....
.L_78:
        /*0234*/ 	.word	0x000012f0
        /*0238*/ 	.word	0x000000ff
        /*023c*/ 	.word	0x00005800
        /*0240*/ 	.short	0x0100
        /*0242*/ 	.byte	0x09
	.zero		1


	//   ....[1]....
        /*0244*/ 	.word	0x000014e0
        /*0248*/ 	.word	0x000000ff
        /*024c*/ 	.word	0x00005808
        /*0250*/ 	.short	0x0100
        /*0252*/ 	.byte	0x09
	.zero		1


	//   ....[2]....
        /*0254*/ 	.word	0x00001590
        /*0258*/ 	.word	0x000000ff
        /*025c*/ 	.word	0x00004800
        /*0260*/ 	.short	0x0100
        /*0262*/ 	.byte	0x09
	.zero		1


	//   ....[3]....
        /*0264*/ 	.word	0x000017f0
        /*0268*/ 	.word	0x000000ff
        /*026c*/ 	.word	0x00004800
        /*0270*/ 	.short	0x010a
        /*0272*/ 	.byte	0x09
	.zero		1


	//   ....[4]....
        /*0274*/ 	.word	0x00001930
        /*0278*/ 	.word	0x000000ff
        /*027c*/ 	.word	0x00004800
        /*0280*/ 	.short	0x0108
        /*0282*/ 	.byte	0x09
	.zero		1


	//   ....[5]....
        /*0284*/ 	.word	0x00002830
        /*0288*/ 	.word	0x000000ff
        /*028c*/ 	.word	0x00005810
        /*0290*/ 	.short	0x0100
        /*0292*/ 	.byte	0x09
	.zero		1


	//   ....[6]....
        /*0294*/ 	.word	0x000029a0
        /*0298*/ 	.word	0x000000ff
        /*029c*/ 	.word	0x00005810
        /*02a0*/ 	.short	0x010a
        /*02a2*/ 	.byte	0x09
	.zero		1


	//   ....[7]....
        /*02a4*/ 	.word	0x00002b20
        /*02a8*/ 	.word	0x000000ff
        /*02ac*/ 	.word	0x00005810
        /*02b0*/ 	.short	0x0108
        /*02b2*/ 	.byte	0x09
	.zero		1


	//   ....[8]....
        /*02b4*/ 	.word	0x00002f50
        /*02b8*/ 	.word	0x000000ff
        /*02bc*/ 	.word	0x00000000
        /*02c0*/ 	.short	0x010a
        /*02c2*/ 	.byte	0x20
	.zero		1


	//   ....[9]....
        /*02c4*/ 	.word	0x000035f0
        /*02c8*/ 	.word	0x000000ff
        /*02cc*/ 	.word	0x00000000
        /*02d0*/ 	.short	0x010a
        /*02d2*/ 	.byte	0x20
	.zero		1


	//   ....[10]....
        /*02d4*/ 	.word	0x000036b0
        /*02d8*/ 	.word	0x000000ff
        /*02dc*/ 	.word	0x00005800
        /*02e0*/ 	.short	0x0108
        /*02e2*/ 	.byte	0x09
	.zero		1


	//   ....[11]....
        /*02e4*/ 	.word	0x000036f0
        /*02e8*/ 	.word	0x000000ff
        /*02ec*/ 	.word	0x00005808
        /*02f0*/ 	.short	0x0108
        /*02f2*/ 	.byte	0x09
	.zero		1


	//   ....[12]....
        /*02f4*/ 	.word	0x00004ed0
        /*02f8*/ 	.word	0x000000ff
        /*02fc*/ 	.word	0x00004800
        /*0300*/ 	.short	0x010a
        /*0302*/ 	.byte	0x09
	.zero		1


	//   ....[13]....
        /*0304*/ 	.word	0x00004f00
        /*0308*/ 	.word	0x000000ff
        /*030c*/ 	.word	0x00005810
        /*0310*/ 	.short	0x010a
        /*0312*/ 	.byte	0x09
	.zero		1


	//   ....[14]....
        /*0314*/ 	.word	0x00004f30
        /*0318*/ 	.word	0x000000ff
        /*031c*/ 	.word	0x00000000
        /*0320*/ 	.short	0x010a
        /*0322*/ 	.byte	0x20
	.zero		1


	//   ....[15]....
        /*0324*/ 	.word	0x00004f60
        /*0328*/ 	.word	0x000000ff
        /*032c*/ 	.word	0x00000000
        /*0330*/ 	.short	0x010a
        /*0332*/ 	.byte	0x20
	.zero		1


	//----- nvinfo : EIATTR_NUM_MBARRIERS
	.align		4
.L_79:
        /*0334*/ 	.byte	0x03, 0x38
        /*0336*/ 	.short	0xffff


	//----- nvinfo : EIATTR_EXIT_INSTR_OFFSETS
	.align		4
        /*0338*/ 	.byte	0x04, 0x1c
        /*033a*/ 	.short	(.L_81 - .L_80)


	//   ....[0]....
.L_80:
        /*033c*/ 	.word	0x00004ec0


	//----- nvinfo : EIATTR_REQNTID
	.align		4
.L_81:
        /*0340*/ 	.byte	0x04, 0x10
        /*0342*/ 	.short	(.L_83 - .L_82)
.L_82:
        /*0344*/ 	.word	0x00000100
        /*0348*/ 	.word	0x00000001
        /*034c*/ 	.word	0x00000001


	//----- nvinfo : EIATTR_CRS_STACK_SIZE
	.align		4
.L_83:
        /*0350*/ 	.byte	0x04, 0x1e
        /*0352*/ 	.short	(.L_85 - .L_84)
.L_84:
        /*0354*/ 	.word	0x00000000


	//----- nvinfo : EIATTR_CBANK_PARAM_SIZE
	.align		4
.L_85:
        /*0358*/ 	.byte	0x03, 0x19
        /*035a*/ 	.short	0x0088


	//----- nvinfo : EIATTR_PARAM_CBANK
	.align		4
        /*035c*/ 	.byte	0x04, 0x0a
        /*035e*/ 	.short	(.L_87 - .L_86)
	.align		4
.L_86:
        /*0360*/ 	.word	index@(.nv.constant0.attn_fwd)
        /*0364*/ 	.short	0x0380
        /*0366*/ 	.short	0x0088


	//----- nvinfo : EIATTR_SW_WAR
	.align		4
.L_87:
        /*0368*/ 	.byte	0x04, 0x36
        /*036a*/ 	.short	(.L_89 - .L_88)
.L_88:
        /*036c*/ 	.word	0x00000008
.L_89:


//--------------------- .nv.compat                --------------------------
	.section	.nv.compat,"",@"SHT_CUDA_COMPAT_INFO"
	.align	4
        /*0000*/ 	.byte	0x02, 0x02, 0x02, 0x00, 0x02, 0x05, 0x05, 0x00, 0x02, 0x03, 0x00, 0x00, 0x02, 0x06, 0x01, 0x00


//--------------------- .nv.callgraph             --------------------------
	.section	.nv.callgraph,"",@"SHT_CUDA_CALLGRAPH"
	.align	4
	.sectionentsize	8
	.align		4
        /*0000*/ 	.word	0x00000000
	.align		4
        /*0004*/ 	.word	0xffffffff
	.align		4
        /*0008*/ 	.word	0x00000000
	.align		4
        /*000c*/ 	.word	0xfffffffe
	.align		4
        /*0010*/ 	.word	0x00000000
	.align		4
        /*0014*/ 	.word	0xfffffffd
	.align		4
        /*0018*/ 	.word	0x00000000
	.align		4
        /*001c*/ 	.word	0xfffffffc


//--------------------- .nv.constant4             --------------------------
	.section	.nv.constant4,"a",@progbits
	.align	8
	.align		8
.nv.constant4:
        /*0000*/ 	.dword	_$_str


//--------------------- .text.attn_fwd            --------------------------
	.section	.text.attn_fwd,"ax",@progbits
	.align	128
        .global         attn_fwd
        .type           attn_fwd,@function
        .size           attn_fwd,(.L_x_31 - attn_fwd)
        .other          attn_fwd,@"STO_CUDA_ENTRY STV_DEFAULT"
attn_fwd:
.text.attn_fwd:
[----:B------:R-:W0:Y:S01]  /*0000*/  LDC R1, c[0x0][0x37c] ;  /* 0x0000df00ff017b82 */ /* 0x000e220000000800 */
[----:B------:R-:W1:Y:S02]  /*0010*/  S2R R0, SR_TID.X ;  /* 0x0000000000007919 */ /* 0x000e640000002100 */
[----:B-1----:R-:W-:-:S13]  /*0020*/  ISETP.GE.U32.AND P5, PT, R0, 0x20, PT ;  /* 0x000000200000780c */ /* 0x002fda0003fa6070 */
[----:B------:R-:W-:Y:S05]  /*0030*/  @P5 BRA `(.L_x_0) ;  /* 0x0000000000b85947 */ /* 0x000fea0003800000 */
[----:B------:R-:W1:Y:S01]  /*0040*/  S2UR UR6, SR_CgaCtaId ;  /* 0x00000000000679c3 */ /* 0x000e620000008800 */
[----:B------:R-:W-:Y:S01]  /*0050*/  NOP ;  /* 0x0000000000007918 */ /* 0x000fe20000000000 */
[----:B------:R-:W-:Y:S02]  /*0060*/  UMOV UR4, 0x40 ;  /* 0x0000004000047882 */ /* 0x000fe40000000000 */
[----:B-1----:R-:W-:-:S09]  /*0070*/  ULEA UR4, UR6, UR4, 0x18 ;  /* 0x0000000406047291 */ /* 0x002fd2000f8ec0ff */
[----:B------:R-:W1:Y:S01]  /*0080*/  LDS.U8 R2, [UR4] ;  /* 0x00000004ff027984 */ /* 0x000e620008000000 */
[----:B------:R-:W-:Y:S02]  /*0090*/  UMOV UR4, 0x400 ;  /* 0x0000040000047882 */ /* 0x000fe40000000000 */
[----:B------:R-:W-:Y:S01]  /*00a0*/  ULEA UR4, UR6, UR4, 0x18 ;  /* 0x0000000406047291 */ /* 0x000fe2000f8ec0ff */
[----:B-1----:R-:W-:-:S13]  /*00b0*/  ISETP.NE.AND P0, PT, R2, RZ, PT ;  /* 0x000000ff0200720c */ /* 0x002fda0003f05270 */
[----:B------:R-:W-:Y:S05]  /*00c0*/  @P0 BRA `(.L_x_1) ;  /* 0x00000000007c0947 */ /* 0x000fea0003800000 */
[----:B------:R-:W-:-:S13]  /*00d0*/  ELECT P0, URZ, PT ;  /* 0x0000000000ff782f */ /* 0x000fda0003800000 */
[----:B------:R-:W-:Y:S05]  /*00e0*/  @!P0 BRA `(.L_x_2) ;  /* 0x0000000000848947 */ /* 0x000fea0003800000 */
[----:B------:R-:W-:Y:S01]  /*00f0*/  UMOV UR5, 0x4 ;  /* 0x0000000400057882 */ /* 0x000fe20000000000 */
[----:B------:R-:W-:Y:S02]  /*0100*/  IMAD.MOV.U32 R5, RZ, RZ, 0x1 ;  /* 0x00000001ff057424 */ /* 0x000fe400078e00ff */
[----:B------:R-:W-:Y:S02]  /*0110*/  IMAD.MOV.U32 R3, RZ, RZ, 0xf ;  /* 0x0000000fff037424 */ /* 0x000fe400078e00ff */
[----:B------:R-:W-:Y:S04]  /*0120*/  DEPBAR.LE SB1, 0x36 ;  /* 0x00009d800000791a */ /* 0x000fe80000000000 */
[----:B------:R-:W1:Y:S02]  /*0130*/  UTCATOMSWS.FIND_AND_SET.ALIGN UP0, UR5, UR5 ;  /* 0x00000005000575e3 */ /* 0x000e640008000800 */
[----:B-1----:R-:W-:-:S04]  /*0140*/  PLOP3.LUT P0, PT, PT, PT, UP0, 0x80, 0x8 ;  /* 0x000000000008781c */ /* 0x002fc80003f0f008 */
[----:B------:R-:W-:-:S04]  /*0150*/  SEL R2, RZ, 0xffffffff, !P0 ;  /* 0xffffffffff027807 */ /* 0x000fc80004000000 */
[----:B------:R-:W-:Y:S01]  /*0160*/  ISETP.NE.AND P0, PT, R2, RZ, PT ;  /* 0x000000ff0200720c */ /* 0x000fe20003f05270 */
[----:B------:R-:W-:-:S12]  /*0170*/  IMAD.U32 R2, RZ, RZ, UR5 ;  /* 0x00000005ff027e24 */ /* 0x000fd8000f8e00ff */
[----:B------:R-:W-:Y:S05]  /*0180*/  @P0 BRA `(.L_x_3) ;  /* 0x0000000000240947 */ /* 0x000fea0003800000 */
.L_x_4:
[----:B------:R-:W-:Y:S05]  /*0190*/  NANOSLEEP 0x64 ;  /* 0x000000640000795d */ /* 0x000fea0003800000 */
[----:B------:R-:W-:-:S05]  /*01a0*/  UMOV UR5, 0x4 ;  /* 0x0000000400057882 */ /* 0x000fca0000000000 */
[----:B------:R-:W-:Y:S04]  /*01b0*/  DEPBAR.LE SB1, 0x36 ;  /* 0x00009d800000791a */ /* 0x000fe80000000000 */
[----:B------:R-:W1:Y:S02]  /*01c0*/  UTCATOMSWS.FIND_AND_SET.ALIGN UP0, UR5, UR5 ;  /* 0x00000005000575e3 */ /* 0x000e640008000800 */
[----:B-1----:R-:W-:-:S04]  /*01d0*/  PLOP3.LUT P0, PT, PT, PT, UP0, 0x80, 0x8 ;  /* 0x000000000008781c */ /* 0x002fc80003f0f008 */
[----:B------:R-:W-:-:S04]  /*01e0*/  SEL R2, RZ, 0xffffffff, !P0 ;  /* 0xffffffffff027807 */ /* 0x000fc80004000000 */
[----:B------:R-:W-:Y:S01]  /*01f0*/  ISETP.NE.AND P0, PT, R2, RZ, PT ;  /* 0x000000ff0200720c */ /* 0x000fe20003f05270 */
[----:B------:R-:W-:-:S12]  /*0200*/  IMAD.U32 R2, RZ, RZ, UR5 ;  /* 0x00000005ff027e24 */ /* 0x000fd8000f8e00ff */
[----:B------:R-:W-:Y:S05]  /*0210*/  @!P0 BRA `(.L_x_4) ;  /* 0xfffffffc00dc8947 */ /* 0x000fea000383ffff */
.L_x_3:
[C---:B------:R-:W-:Y:S01]  /*0220*/  VIADD R4, R2.reuse, 0x10 ;  /* 0x0000001002047836 */ /* 0x040fe20000000000 */
[----:B------:R-:W-:Y:S01]  /*0230*/  UMOV UR5, 0x50 ;  /* 0x0000005000057882 */ /* 0x000fe20000000000 */
[----:B------:R-:W-:Y:S01]  /*0240*/  SHF.L.U32 R3, R3, R2, RZ ;  /* 0x0000000203037219 */ /* 0x000fe200000006ff */
[----:B------:R-:W-:Y:S01]  /*0250*/  ULEA UR5, UR6, UR5, 0x18 ;  /* 0x0000000506057291 */ /* 0x000fe2000f8ec0ff */
[----:B------:R-:W-:Y:S01]  /*0260*/  IMAD.SHL.U32 R2, R2, 0x20, RZ ;  /* 0x0000002002027824 */ /* 0x000fe200078e00ff */
[----:B------:R-:W-:-:S04]  /*0270*/  SHF.L.U32 R4, R5, R4, RZ ;  /* 0x0000000405047219 */ /* 0x000fc800000006ff */
[----:B------:R-:W-:-:S05]  /*0280*/  LOP3.LUT R3, R4, R3, RZ, 0xfc, !PT ;  /* 0x0000000304037212 */ /* 0x000fca00078efcff */
[----:B------:R1:W-:Y:S04]  /*0290*/  ATOMS.OR RZ, [UR5], R3 ;  /* 0x00000003ffff798c */ /* 0x0003e8000b000005 */
[----:B------:R1:W-:Y:S01]  /*02a0*/  STS [UR4], R2 ;  /* 0x00000002ff007988 */ /* 0x0003e20008000804 */
[----:B------:R-:W-:Y:S05]  /*02b0*/  BRA `(.L_x_2) ;  /* 0x0000000000107947 */ /* 0x000fea0003800000 */
.L_x_1:
[----:B------:R-:W-:Y:S01]  /*02c0*/  IMAD.MOV.U32 R3, RZ, RZ, -0x1 ;  /* 0xffffffffff037424 */ /* 0x000fe200078e00ff */
[----:B------:R-:W-:-:S04]  /*02d0*/  MOV R2, 0x300 ;  /* 0x0000030000027802 */ /* 0x000fc80000000f00 */
[----:B------:R1:W-:Y:S03]  /*02e0*/  STS [UR4], R3 ;  /* 0x00000003ff007988 */ /* 0x0003e60008000804 */
[----:B01----:R-:W-:Y:S05]  /*02f0*/  CALL.REL.NOINC `($__internal_1_$__cuda_sm10x_tcgen05_guardrail_trap_phase_invalid_during_alloc) ;  /* 0x0000004c00307944 */ /* 0x003fea0003c00000 */
.L_x_2:
[----:B------:R-:W-:Y:S05]  /*0300*/  WARPSYNC.ALL ;  /* 0x0000000000007948 */ /* 0x000fea0003800000 */
[----:B------:R-:W-:Y:S01]  /*0310*/  NOP ;  /* 0x0000000000007918 */ /* 0x000fe20000000000 */
.L_x_0:
[----:B------:R-:W2:Y:S01]  /*0320*/  S2R R47, SR_CTAID.X ;  /* 0x00000000002f7919 */ /* 0x000ea20000002500 */
[----:B------:R-:W3:Y:S01]  /*0330*/  S2UR UR8, SR_CTAID.Y ;  /* 0x00000000000879c3 */ /* 0x000ee20000002600 */
[----:B------:R-:W3:Y:S01]  /*0340*/  LDCU.64 UR4, c[0x0][0x3b0] ;  /* 0x00007600ff0477ac */ /* 0x000ee20008000a00 */
[----:B------:R-:W-:Y:S01]  /*0350*/  SHF.R.U32.HI R36, RZ, 0x7, R0 ;  /* 0x00000007ff247819 */ /* 0x000fe20000011600 */
[----:B------:R-:W-:-:S03]  /*0360*/  UMOV UR9, 0x400 ;  /* 0x0000040000097882 */ /* 0x000fc60000000000 */
[----:B------:R-:W-:Y:S01]  /*0370*/  SGXT.U32 R36, R36, 0x1 ;  /* 0x000000012424781a */ /* 0x000fe20000000000 */
[----:B------:R-:W4:Y:S01]  /*0380*/  LDCU.64 UR26, c[0x0][0x358] ;  /* 0x00006b00ff1a77ac */ /* 0x000f220008000a00 */
[----:B------:R-:W1:Y:S08]  /*0390*/  S2UR UR6, SR_CgaCtaId ;  /* 0x00000000000679c3 */ /* 0x000e700000008800 */
[----:B------:R-:W0:Y:S08]  /*03a0*/  LDC.64 R12, c[0x0][0x380] ;  /* 0x0000e000ff0c7b82 */ /* 0x000e300000000a00 */
[----:B-1----:R-:W1:Y:S01]  /*03b0*/  LDC R3, c[0x0][0x3b8] ;  /* 0x0000ee00ff037b82 */ /* 0x002e620000000800 */
[----:B---3--:R-:W-:-:S04]  /*03c0*/  UIMAD UR4, UR8, UR4, URZ ;  /* 0x00000004080472a4 */ /* 0x008fc8000f8e02ff */
[----:B------:R-:W-:Y:S01]  /*03d0*/  USHF.L.U32 UR7, UR4, 0x1, URZ ;  /* 0x0000000104077899 */ /* 0x000fe200080006ff */
[----:B--2---:R-:W-:Y:S01]  /*03e0*/  SHF.L.U32 R47, R47, 0x7, RZ ;  /* 0x000000072f2f7819 */ /* 0x004fe200000006ff */
[----:B------:R-:W-:Y:S01]  /*03f0*/  ULEA UR9, UR6, UR9, 0x18 ;  /* 0x0000000906097291 */ /* 0x000fe2000f8ec0ff */
[----:B------:R-:W-:Y:S02]  /*0400*/  BAR.SYNC.DEFER_BLOCKING 0x0 ;  /* 0x0000000000007b1d */ /* 0x000fe40000010000 */
[----:B------:R-:W-:-:S05]  /*0410*/  LOP3.LUT R37, R47, 0x7f, R0, 0xf8, !PT ;  /* 0x0000007f2f257812 */ /* 0x000fca00078ef800 */
[----:B------:R-:W-:Y:S01]  /*0420*/  IMAD R2, R37, UR5, RZ ;  /* 0x0000000525027c24 */ /* 0x000fe2000f8e02ff */
[----:B------:R-:W-:-:S03]  /*0430*/  UIMAD.WIDE UR4, UR4, 0x2, URZ ;  /* 0x00000002040478a5 */ /* 0x000fc6000f8e02ff */
[C---:B------:R-:W-:Y:S02]  /*0440*/  IMAD.SHL.U32 R5, R2.reuse, 0x2, RZ ;  /* 0x0000000202057824 */ /* 0x040fe400078e00ff */
[----:B------:R-:W-:-:S03]  /*0450*/  IMAD.HI R2, R2, 0x2, RZ ;  /* 0x0000000202027827 */ /* 0x000fc600078e02ff */
[----:B0-----:R-:W-:Y:S01]  /*0460*/  IADD3 R12, P0, P1, R5, UR7, R12 ;  /* 0x00000007050c7c10 */ /* 0x001fe2000f91e00c */
[----:B-1----:R-:W-:Y:S02]  /*0470*/  IMAD R5, R36, R3, RZ ;  /* 0x0000000324057224 */ /* 0x002fe400078e02ff */
[----:B------:R-:W0:Y:S01]  /*0480*/  LDCU UR4, c[0x0][0x3c8] ;  /* 0x00007900ff0477ac */ /* 0x000e220008000800 */
[----:B------:R-:W-:Y:S01]  /*0490*/  IADD3.X R2, PT, PT, R2, UR5, R13, P0, P1 ;  /* 0x0000000502027c10 */ /* 0x000fe200087e240d */
[----:B------:R-:W-:Y:S01]  /*04a0*/  IMAD R7, R3, 0x2, R5 ;  /* 0x0000000203077824 */ /* 0x000fe200078e0205 */
[----:B------:R-:W-:Y:S01]  /*04b0*/  LEA R4, P0, R5, R12, 0x1 ;  /* 0x0000000c05047211 */ /* 0x000fe200078008ff */
[----:B------:R-:W1:Y:S02]  /*04c0*/  LDS R46, [UR9] ;  /* 0x00000009ff2e7984 */ /* 0x000e640008000800 */
[----:B------:R-:W-:Y:S01]  /*04d0*/  IMAD R9, R3, 0x2, R7 ;  /* 0x0000000203097824 */ /* 0x000fe200078e0207 */
[----:B------:R-:W-:Y:S01]  /*04e0*/  LEA.HI.X.SX32 R5, R5, R2, 0x1, P0 ;  /* 0x0000000205057211 */ /* 0x000fe200000f0eff */
[----:B------:R-:W-:Y:S02]  /*04f0*/  BAR.SYNC.DEFER_BLOCKING 0x0 ;  /* 0x0000000000007b1d */ /* 0x000fe40000010000 */
[----:B------:R-:W-:Y:S01]  /*0500*/  IMAD R11, R3, 0x2, R9 ;  /* 0x00000002030b7824 */ /* 0x000fe200078e0209 */
[----:B------:R-:W-:-:S02]  /*0510*/  LEA R8, P0, R9, R12, 0x1 ;  /* 0x0000000c09087211 */ /* 0x000fc400078008ff */
[----:B------:R-:W-:Y:S01]  /*0520*/  LEA R6, P1, R7, R12, 0x1 ;  /* 0x0000000c07067211 */ /* 0x000fe200078208ff */
[----:B------:R-:W-:Y:S01]  /*0530*/  IMAD R13, R3, 0x2, R11 ;  /* 0x00000002030d7824 */ /* 0x000fe200078e020b */
[-C--:B------:R-:W-:Y:S02]  /*0540*/  LEA.HI.X.SX32 R9, R9, R2.reuse, 0x1, P0 ;  /* 0x0000000209097211 */ /* 0x080fe400000f0eff */
[----:B------:R-:W-:Y:S01]  /*0550*/  LEA.HI.X.SX32 R7, R7, R2, 0x1, P1 ;  /* 0x0000000207077211 */ /* 0x000fe200008f0eff */
[----:B------:R-:W-:Y:S01]  /*0560*/  IMAD R19, R3, 0x2, R13 ;  /* 0x0000000203137824 */ /* 0x000fe200078e020d */
[-C--:B------:R-:W-:Y:S02]  /*0570*/  LEA R22, P0, R13, R12.reuse, 0x1 ;  /* 0x0000000c0d167211 */ /* 0x080fe400078008ff */
[----:B------:R-:W-:Y:S02]  /*0580*/  LEA R10, P1, R11, R12, 0x1 ;  /* 0x0000000c0b0a7211 */ /* 0x000fe400078208ff */
[----:B------:R-:W-:-:S02]  /*0590*/  LEA.HI.X.SX32 R23, R13, R2, 0x1, P0 ;  /* 0x000000020d177211 */ /* 0x000fc400000f0eff */
[----:B------:R-:W-:Y:S01]  /*05a0*/  LEA.HI.X.SX32 R11, R11, R2, 0x1, P1 ;  /* 0x000000020b0b7211 */ /* 0x000fe200008f0eff */
[----:B----4-:R2:W5:Y:S01]  /*05b0*/  LDG.E.U16 R14, desc[UR26][R4.64] ;  /* 0x0000001a040e7981 */ /* 0x010562000c1e1500 */
[----:B------:R-:W-:-:S03]  /*05c0*/  LEA R24, P0, R19, R12, 0x1 ;  /* 0x0000000c13187211 */ /* 0x000fc600078008ff */
[----:B------:R3:W5:Y:S04]  /*05d0*/  LDG.E.U16 R15, desc[UR26][R6.64] ;  /* 0x0000001a060f7981 */ /* 0x000768000c1e1500 */
[----:B------:R4:W5:Y:S01]  /*05e0*/  LDG.E.U16 R17, desc[UR26][R10.64] ;  /* 0x0000001a0a117981 */ /* 0x000962000c1e1500 */
[----:B--2---:R-:W-:-:S03]  /*05f0*/  LEA R5, R3, R19, 0x1 ;  /* 0x0000001303057211 */ /* 0x004fc600078e08ff */
[----:B------:R2:W5:Y:S02]  /*0600*/  LDG.E.U16 R16, desc[UR26][R8.64] ;  /* 0x0000001a08107981 */ /* 0x000564000c1e1500 */
[C---:B------:R-:W-:Y:S02]  /*0610*/  IMAD R13, R3.reuse, 0x2, R5 ;  /* 0x00000002030d7824 */ /* 0x040fe400078e0205 */
[----:B------:R-:W5:Y:S02]  /*0620*/  LDG.E.U16 R18, desc[UR26][R22.64] ;  /* 0x0000001a16127981 */ /* 0x000f64000c1e1500 */
[----:B------:R-:W-:Y:S01]  /*0630*/  IMAD R21, R3, 0x2, R13 ;  /* 0x0000000203157824 */ /* 0x000fe200078e020d */
[----:B---3--:R-:W-:Y:S02]  /*0640*/  LEA R6, P1, R13, R12, 0x1 ;  /* 0x0000000c0d067211 */ /* 0x008fe400078208ff */
[----:B------:R-:W-:Y:S01]  /*0650*/  LEA.HI.X.SX32 R25, R19, R2, 0x1, P0 ;  /* 0x0000000213197211 */ /* 0x000fe200000f0eff */
[----:B----4-:R-:W-:Y:S01]  /*0660*/  IMAD R11, R3, 0x2, R21 ;  /* 0x00000002030b7824 */ /* 0x010fe200078e0215 */
[----:B------:R-:W-:-:S02]  /*0670*/  LEA R4, P0, R5, R12, 0x1 ;  /* 0x0000000c05047211 */ /* 0x000fc400078008ff */
[-C--:B------:R-:W-:Y:S01]  /*0680*/  LEA.HI.X.SX32 R7, R13, R2.reuse, 0x1, P1 ;  /* 0x000000020d077211 */ /* 0x080fe200008f0eff */
[----:B------:R-:W-:Y:S01]  /*0690*/  IMAD R13, R3, 0x2, R11 ;  /* 0x00000002030d7824 */ /* 0x000fe200078e020b */
[----:B------:R-:W-:Y:S01]  /*06a0*/  LEA.HI.X.SX32 R5, R5, R2, 0x1, P0 ;  /* 0x0000000205057211 */ /* 0x000fe200000f0eff */
[----:B------:R3:W5:Y:S01]  /*06b0*/  LDG.E.U16 R19, desc[UR26][R24.64] ;  /* 0x0000001a18137981 */ /* 0x000762000c1e1500 */
[----:B--2---:R-:W-:Y:S01]  /*06c0*/  LEA R8, P0, R21, R12, 0x1 ;  /* 0x0000000c15087211 */ /* 0x004fe200078008ff */
[----:B------:R-:W-:Y:S02]  /*06d0*/  IMAD R27, R3, 0x2, R13 ;  /* 0x00000002031b7824 */ /* 0x000fe400078e020d */
[----:B------:R-:W5:Y:S01]  /*06e0*/  LDG.E.U16 R20, desc[UR26][R4.64] ;  /* 0x0000001a04147981 */ /* 0x000f62000c1e1500 */
[----:B------:R-:W-:Y:S02]  /*06f0*/  LEA.HI.X.SX32 R9, R21, R2, 0x1, P0 ;  /* 0x0000000215097211 */ /* 0x000fe400000f0eff */
[----:B------:R-:W-:Y:S01]  /*0700*/  LEA R10, P0, R11, R12, 0x1 ;  /* 0x0000000c0b0a7211 */ /* 0x000fe200078008ff */
[----:B------:R2:W5:Y:S01]  /*0710*/  LDG.E.U16 R21, desc[UR26][R6.64] ;  /* 0x0000001a06157981 */ /* 0x000562000c1e1500 */
[----:B---3--:R-:W-:-:S02]  /*0720*/  IMAD R25, R3, 0x2, R27 ;  /* 0x0000000203197824 */ /* 0x008fc400078e021b */
[----:B------:R-:W-:Y:S01]  /*0730*/  LEA.HI.X.SX32 R11, R11, R2, 0x1, P0 ;  /* 0x000000020b0b7211 */ /* 0x000fe200000f0eff */
[----:B------:R3:W5:Y:S01]  /*0740*/  LDG.E.U16 R22, desc[UR26][R8.64] ;  /* 0x0000001a08167981 */ /* 0x000762000c1e1500 */
[-C--:B------:R-:W-:Y:S02]  /*0750*/  LEA R28, P0, R13, R12.reuse, 0x1 ;  /* 0x0000000c0d1c7211 */ /* 0x080fe400078008ff */
[----:B------:R-:W-:Y:S01]  /*0760*/  LEA R30, P1, R27, R12, 0x1 ;  /* 0x0000000c1b1e7211 */ /* 0x000fe200078208ff */
[----:B------:R4:W5:Y:S01]  /*0770*/  LDG.E.U16 R23, desc[UR26][R10.64] ;  /* 0x0000001a0a177981 */ /* 0x000962000c1e1500 */
[----:B--2---:R-:W-:Y:S02]  /*0780*/  LEA R7, R3, R25, 0x1 ;  /* 0x0000001903077211 */ /* 0x004fe400078e08ff */
[----:B------:R-:W-:Y:S02]  /*0790*/  LEA.HI.X.SX32 R29, R13, R2, 0x1, P0 ;  /* 0x000000020d1d7211 */ /* 0x000fe400000f0eff */
[----:B------:R-:W-:Y:S01]  /*07a0*/  LEA R4, P0, R25, R12, 0x1 ;  /* 0x0000000c19047211 */ /* 0x000fe200078008ff */
[----:B---3--:R-:W-:Y:S01]  /*07b0*/  IMAD R9, R3, 0x2, R7 ;  /* 0x0000000203097824 */ /* 0x008fe200078e0207 */
[-C--:B------:R-:W-:Y:S01]  /*07c0*/  LEA.HI.X.SX32 R31, R27, R2.reuse, 0x1, P1 ;  /* 0x000000021b1f7211 */ /* 0x080fe200008f0eff */
[----:B------:R-:W5:Y:S01]  /*07d0*/  LDG.E.U16 R24, desc[UR26][R28.64] ;  /* 0x0000001a1c187981 */ /* 0x000f62000c1e1500 */
[----:B------:R-:W-:Y:S01]  /*07e0*/  LEA.HI.X.SX32 R5, R25, R2, 0x1, P0 ;  /* 0x0000000219057211 */ /* 0x000fe200000f0eff */
[----:B------:R-:W-:Y:S01]  /*07f0*/  IMAD R13, R3, 0x2, R9 ;  /* 0x00000002030d7824 */ /* 0x000fe200078e0209 */
[----:B------:R-:W-:Y:S01]  /*0800*/  LEA R6, P0, R7, R12, 0x1 ;  /* 0x0000000c07067211 */ /* 0x000fe200078008ff */
[----:B------:R2:W5:Y:S02]  /*0810*/  LDG.E.U16 R25, desc[UR26][R30.64] ;  /* 0x0000001a1e197981 */ /* 0x000564000c1e1500 */
[----:B------:R-:W-:Y:S01]  /*0820*/  IMAD R33, R3, 0x2, R13 ;  /* 0x0000000203217824 */ /* 0x000fe200078e020d */
[----:B------:R-:W-:Y:S01]  /*0830*/  LEA.HI.X.SX32 R7, R7, R2, 0x1, P0 ;  /* 0x0000000207077211 */ /* 0x000fe200000f0eff */
[----:B------:R3:W5:Y:S01]  /*0840*/  LDG.E.U16 R26, desc[UR26][R4.64] ;  /* 0x0000001a041a7981 */ /* 0x000762000c1e1500 */
[----:B------:R-:W-:-:S02]  /*0850*/  LEA R8, P0, R9, R12, 0x1 ;  /* 0x0000000c09087211 */ /* 0x000fc400078008ff */
[----:B----4-:R-:W-:Y:S01]  /*0860*/  LEA R10, P1, R13, R12, 0x1 ;  /* 0x0000000c0d0a7211 */ /* 0x010fe200078208ff */
[----:B------:R4:W5:Y:S01]  /*0870*/  LDG.E.U16 R27, desc[UR26][R6.64] ;  /* 0x0000001a061b7981 */ /* 0x000962000c1e1500 */
[-C--:B------:R-:W-:Y:S02]  /*0880*/  LEA.HI.X.SX32 R9, R9, R2.reuse, 0x1, P0 ;  /* 0x0000000209097211 */ /* 0x080fe400000f0eff */
[----:B------:R-:W-:Y:S01]  /*0890*/  LEA.HI.X.SX32 R11, R13, R2, 0x1, P1 ;  /* 0x000000020d0b7211 */ /* 0x000fe200008f0eff */
[----:B------:R-:W-:Y:S01]  /*08a0*/  IMAD R13, R3, 0x2, R33 ;  /* 0x00000002030d7824 */ /* 0x000fe200078e0221 */
[C---:B------:R-:W-:Y:S01]  /*08b0*/  LEA R34, P0, R33.reuse, R12, 0x1 ;  /* 0x0000000c21227211 */ /* 0x040fe200078008ff */
[----:B------:R0:W5:Y:S03]  /*08c0*/  LDG.E.U16 R28, desc[UR26][R8.64] ;  /* 0x0000001a081c7981 */ /* 0x000166000c1e1500 */
[----:B------:R-:W-:Y:S01]  /*08d0*/  LEA.HI.X.SX32 R35, R33, R2, 0x1, P0 ;  /* 0x0000000221237211 */ /* 0x000fe200000f0eff */
[----:B--2---:R-:W-:Y:S01]  /*08e0*/  IMAD R31, R3, 0x2, R13 ;  /* 0x00000002031f7824 */ /* 0x004fe200078e020d */
[C---:B---3--:R-:W-:Y:S01]  /*08f0*/  LEA R4, P0, R13.reuse, R12, 0x1 ;  /* 0x0000000c0d047211 */ /* 0x048fe200078008ff */
[----:B------:R2:W5:Y:S03]  /*0900*/  LDG.E.U16 R29, desc[UR26][R10.64] ;  /* 0x0000001a0a1d7981 */ /* 0x000566000c1e1500 */
[----:B------:R-:W-:Y:S01]  /*0910*/  LEA.HI.X.SX32 R5, R13, R2, 0x1, P0 ;  /* 0x000000020d057211 */ /* 0x000fe200000f0eff */
[----:B------:R-:W-:Y:S01]  /*0920*/  IMAD R13, R3, 0x2, R31 ;  /* 0x00000002030d7824 */ /* 0x000fe200078e021f */
[----:B----4-:R-:W-:Y:S01]  /*0930*/  LEA R6, P0, R31, R12, 0x1 ;  /* 0x0000000c1f067211 */ /* 0x010fe200078008ff */
[----:B------:R-:W5:Y:S03]  /*0940*/  LDG.E.U16 R30, desc[UR26][R34.64] ;  /* 0x0000001a221e7981 */ /* 0x000f66000c1e1500 */
[----:B------:R-:W-:-:S02]  /*0950*/  LEA R33, R3, R13, 0x1 ;  /* 0x0000000d03217211 */ /* 0x000fc400078e08ff */
[----:B------:R-:W-:Y:S02]  /*0960*/  LEA.HI.X.SX32 R7, R31, R2, 0x1, P0 ;  /* 0x000000021f077211 */ /* 0x000fe400000f0eff */
[-C--:B------:R-:W-:Y:S01]  /*0970*/  LEA R40, P0, R33, R12.reuse, 0x1 ;  /* 0x0000000c21287211 */ /* 0x080fe200078008ff */
[----:B0-----:R-:W-:Y:S01]  /*0980*/  IMAD R9, R3, 0x2, R33 ;  /* 0x0000000203097824 */ /* 0x001fe200078e0221 */
[----:B------:R-:W-:Y:S01]  /*0990*/  LEA R38, P1, R13, R12, 0x1 ;  /* 0x0000000c0d267211 */ /* 0x000fe200078208ff */
[----:B------:R0:W5:Y:S01]  /*09a0*/  LDG.E.U16 R31, desc[UR26][R4.64] ;  /* 0x0000001a041f7981 */ /* 0x000162000c1e1500 */
[-C--:B------:R-:W-:Y:S02]  /*09b0*/  LEA.HI.X.SX32 R41, R33, R2.reuse, 0x1, P0 ;  /* 0x0000000221297211 */ /* 0x080fe400000f0eff */
[----:B------:R-:W-:Y:S01]  /*09c0*/  LEA.HI.X.SX32 R39, R13, R2, 0x1, P1 ;  /* 0x000000020d277211 */ /* 0x000fe200008f0eff */
[----:B------:R-:W-:Y:S01]  /*09d0*/  IMAD R13, R3, 0x2, R9 ;  /* 0x00000002030d7824 */ /* 0x000fe200078e0209 */
[C---:B--2---:R-:W-:Y:S01]  /*09e0*/  LEA R10, P0, R9.reuse, R12, 0x1 ;  /* 0x0000000c090a7211 */ /* 0x044fe200078008ff */
[----:B------:R2:W5:Y:S03]  /*09f0*/  LDG.E.U16 R32, desc[UR26][R6.64] ;  /* 0x0000001a06207981 */ /* 0x000566000c1e1500 */
[----:B------:R-:W-:Y:S01]  /*0a00*/  LEA.HI.X.SX32 R11, R9, R2, 0x1, P0 ;  /* 0x00000002090b7211 */ /* 0x000fe200000f0eff */
[----:B------:R-:W-:Y:S01]  /*0a10*/  IMAD R9, R3, 0x2, R13 ;  /* 0x0000000203097824 */ /* 0x000fe200078e020d */
[-C--:B------:R-:W-:Y:S01]  /*0a20*/  LEA R48, P0, R13, R12.reuse, 0x1 ;  /* 0x0000000c0d307211 */ /* 0x080fe200078008ff */
[----:B------:R3:W5:Y:S02]  /*0a30*/  LDG.E.U16 R33, desc[UR26][R38.64] ;  /* 0x0000001a26217981 */ /* 0x000764000c1e1500 */
[----:B------:R-:W-:Y:S01]  /*0a40*/  IMAD R43, R3, 0x2, R9 ;  /* 0x00000002032b7824 */ /* 0x000fe200078e0209 */
[----:B0-----:R-:W-:Y:S01]  /*0a50*/  LEA R4, P1, R9, R12, 0x1 ;  /* 0x0000000c09047211 */ /* 0x001fe200078208ff */
[----:B------:R0:W5:Y:S01]  /*0a60*/  LDG.E.U16 R34, desc[UR26][R40.64] ;  /* 0x0000001a28227981 */ /* 0x000162000c1e1500 */
[----:B------:R-:W-:Y:S01]  /*0a70*/  LEA.HI.X.SX32 R49, R13, R2, 0x1, P0 ;  /* 0x000000020d317211 */ /* 0x000fe200000f0eff */
[----:B--2---:R-:W-:Y:S01]  /*0a80*/  IMAD R7, R3, 0x2, R43 ;  /* 0x0000000203077824 */ /* 0x004fe200078e022b */
[----:B------:R-:W-:Y:S01]  /*0a90*/  LEA R8, P0, R43, R12, 0x1 ;  /* 0x0000000c2b087211 */ /* 0x000fe200078008ff */
[----:B------:R2:W5:Y:S01]  /*0aa0*/  LDG.E.U16 R35, desc[UR26][R10.64] ;  /* 0x0000001a0a237981 */ /* 0x000562000c1e1500 */
[-C--:B------:R-:W-:Y:S01]  /*0ab0*/  LEA.HI.X.SX32 R5, R9, R2.reuse, 0x1, P1 ;  /* 0x0000000209057211 */ /* 0x080fe200008f0eff */
[----:B------:R-:W-:Y:S01]  /*0ac0*/  IMAD R13, R3, 0x2, R7 ;  /* 0x00000002030d7824 */ /* 0x000fe200078e0207 */
[----:B------:R-:W-:Y:S01]  /*0ad0*/  LEA.HI.X.SX32 R9, R43, R2, 0x1, P0 ;  /* 0x000000022b097211 */ /* 0x000fe200000f0eff */
[----:B------:R-:W5:Y:S01]  /*0ae0*/  LDG.E.U16 R42, desc[UR26][R48.64] ;  /* 0x0000001a302a7981 */ /* 0x000f62000c1e1500 */
[----:B---3--:R-:W-:-:S03]  /*0af0*/  LEA R38, P0, R7, R12, 0x1 ;  /* 0x0000000c07267211 */ /* 0x008fc600078008ff */
[----:B------:R3:W5:Y:S01]  /*0b00*/  LDG.E.U16 R43, desc[UR26][R4.64] ;  /* 0x0000001a042b7981 */ /* 0x000762000c1e1500 */
[----:B------:R-:W-:Y:S02]  /*0b10*/  LEA.HI.X.SX32 R39, R7, R2, 0x1, P0 ;  /* 0x0000000207277211 */ /* 0x000fe400000f0eff */
[----:B------:R-:W-:Y:S01]  /*0b20*/  LEA R7, R3, R13, 0x1 ;  /* 0x0000000d03077211 */ /* 0x000fe200078e08ff */
[----:B------:R4:W5:Y:S01]  /*0b30*/  LDG.E.U16 R44, desc[UR26][R8.64] ;  /* 0x0000001a082c7981 */ /* 0x000962000c1e1500 */
[----:B0-----:R-:W-:-:S03]  /*0b40*/  LEA R40, P0, R13, R12, 0x1 ;  /* 0x0000000c0d287211 */ /* 0x001fc600078008ff */
[----:B--2---:R-:W-:Y:S01]  /*0b50*/  IMAD R11, R3, 0x2, R7 ;  /* 0x00000002030b7824 */ /* 0x004fe200078e0207 */
[----:B------:R-:W-:Y:S01]  /*0b60*/  LEA.HI.X.SX32 R41, R13, R2, 0x1, P0 ;  /* 0x000000020d297211 */ /* 0x000fe200000f0eff */
[----:B------:R-:W5:Y:S02]  /*0b70*/  LDG.E.U16 R38, desc[UR26][R38.64] ;  /* 0x0000001a26267981 */ /* 0x000f64000c1e1500 */
[----:B------:R-:W-:Y:S01]  /*0b80*/  IMAD R13, R3, 0x2, R11 ;  /* 0x00000002030d7824 */ /* 0x000fe200078e020b */
[-C--:B---3--:R-:W-:Y:S01]  /*0b90*/  LEA R4, P0, R11, R12.reuse, 0x1 ;  /* 0x0000000c0b047211 */ /* 0x088fe200078008ff */
[----:B------:R-:W5:Y:S02]  /*0ba0*/  LDG.E.U16 R40, desc[UR26][R40.64] ;  /* 0x0000001a28287981 */ /* 0x000f64000c1e1500 */
[----:B------:R-:W-:Y:S01]  /*0bb0*/  IMAD R49, R3, 0x2, R13 ;  /* 0x0000000203317824 */ /* 0x000fe200078e020d */
[----:B------:R-:W-:Y:S02]  /*0bc0*/  LEA R6, P1, R7, R12, 0x1 ;  /* 0x0000000c07067211 */ /* 0x000fe400078208ff */
[----:B------:R-:W-:Y:S01]  /*0bd0*/  LEA.HI.X.SX32 R5, R11, R2, 0x1, P0 ;  /* 0x000000020b057211 */ /* 0x000fe200000f0eff */
[----:B------:R-:W-:Y:S01]  /*0be0*/  IMAD R3, R3, 0x2, R49 ;  /* 0x0000000203037824 */ /* 0x000fe200078e0231 */
[----:B----4-:R-:W-:-:S02]  /*0bf0*/  LEA R8, P0, R13, R12, 0x1 ;  /* 0x0000000c0d087211 */ /* 0x010fc400078008ff */
[----:B------:R-:W-:Y:S01]  /*0c00*/  LEA.HI.X.SX32 R7, R7, R2, 0x1, P1 ;  /* 0x0000000207077211 */ /* 0x000fe200008f0eff */
[----:B------:R-:W5:Y:S01]  /*0c10*/  LDG.E.U16 R4, desc[UR26][R4.64] ;  /* 0x0000001a04047981 */ /* 0x000f62000c1e1500 */
[----:B------:R-:W-:Y:S02]  /*0c20*/  LEA R10, P1, R49, R12, 0x1 ;  /* 0x0000000c310a7211 */ /* 0x000fe400078208ff */
[----:B------:R-:W-:Y:S01]  /*0c30*/  LEA.HI.X.SX32 R9, R13, R2, 0x1, P0 ;  /* 0x000000020d097211 */ /* 0x000fe200000f0eff */
[----:B------:R0:W5:Y:S01]  /*0c40*/  LDG.E.U16 R45, desc[UR26][R6.64] ;  /* 0x0000001a062d7981 */ /* 0x000162000c1e1500 */
[----:B------:R-:W-:Y:S02]  /*0c50*/  LEA R12, P0, R3, R12, 0x1 ;  /* 0x0000000c030c7211 */ /* 0x000fe400078008ff */
[-C--:B------:R-:W-:Y:S01]  /*0c60*/  LEA.HI.X.SX32 R11, R49, R2.reuse, 0x1, P1 ;  /* 0x00000002310b7211 */ /* 0x080fe200008f0eff */
[----:B------:R-:W5:Y:S01]  /*0c70*/  LDG.E.U16 R8, desc[UR26][R8.64] ;  /* 0x0000001a08087981 */ /* 0x000f62000c1e1500 */
[----:B------:R-:W-:-:S02]  /*0c80*/  LEA.HI.X.SX32 R13, R3, R2, 0x1, P0 ;  /* 0x00000002030d7211 */ /* 0x000fc400000f0eff */
[----:B------:R-:W2:Y:S01]  /*0c90*/  LDC.64 R2, c[0x0][0x3c0] ;  /* 0x0000f000ff027b82 */ /* 0x000ea20000000a00 */
[----:B------:R-:W-:Y:S01]  /*0ca0*/  SHF.R.U32.HI R48, RZ, 0x6, R0 ;  /* 0x00000006ff307819 */ /* 0x000fe20000011600 */
[----:B------:R3:W5:Y:S06]  /*0cb0*/  LDG.E.U16 R10, desc[UR26][R10.64] ;  /* 0x0000001a0a0a7981 */ /* 0x00076c000c1e1500 */
[----:B0-----:R-:W0:Y:S01]  /*0cc0*/  LDC.64 R6, c[0x0][0x388] ;  /* 0x0000e200ff067b82 */ /* 0x001e220000000a00 */
[----:B------:R-:W-:Y:S01]  /*0cd0*/  LOP3.LUT R39, R0, 0x3f, RZ, 0xc0, !PT ;  /* 0x0000003f00277812 */ /* 0x000fe200078ec0ff */
[----:B------:R4:W5:Y:S01]  /*0ce0*/  LDG.E.U16 R13, desc[UR26][R12.64] ;  /* 0x0000001a0c0d7981 */ /* 0x000962000c1e1500 */
[----:B------:R-:W-:-:S03]  /*0cf0*/  SGXT.U32 R48, R48, 0x2 ;  /* 0x000000023030781a */ /* 0x000fc60000000000 */
[----:B---3--:R-:W-:-:S04]  /*0d00*/  IMAD R11, R39, UR4, RZ ;  /* 0x00000004270b7c24 */ /* 0x008fc8000f8e02ff */
[----:B----4-:R-:W-:Y:S02]  /*0d10*/  IMAD.SHL.U32 R12, R11, 0x2, RZ ;  /* 0x000000020b0c7824 */ /* 0x010fe400078e00ff */
[----:B--2---:R-:W-:Y:S02]  /*0d20*/  IMAD R2, R2, UR8, RZ ;  /* 0x0000000802027c24 */ /* 0x004fe4000f8e02ff */
[----:B------:R-:W-:-:S03]  /*0d30*/  IMAD R48, R48, R3, RZ ;  /* 0x0000000330307224 */ /* 0x000fc600078e02ff */
[----:B------:R-:W-:Y:S01]  /*0d40*/  SHF.L.U32 R9, R2, 0x1, RZ ;  /* 0x0000000102097819 */ /* 0x000fe200000006ff */
[----:B------:R-:W-:Y:S02]  /*0d50*/  IMAD R50, R3, 0x4, R48 ;  /* 0x0000000403327824 */ /* 0x000fe400078e0230 */
[----:B------:R-:W-:Y:S01]  /*0d60*/  IMAD.HI R11, R11, 0x2, RZ ;  /* 0x000000020b0b7827 */ /* 0x000fe200078e02ff */
[----:B0-----:R-:W-:-:S03]  /*0d70*/  IADD3 R9, P0, P1, R12, R6, R9 ;  /* 0x000000060c097210 */ /* 0x001fc6000791e009 */
[----:B------:R-:W-:Y:S01]  /*0d80*/  IMAD.HI R2, R2, 0x2, RZ ;  /* 0x0000000202027827 */ /* 0x000fe200078e02ff */
[----:B------:R-:W-:-:S03]  /*0d90*/  SHF.R.S32.HI R5, RZ, 0x7, R0 ;  /* 0x00000007ff057819 */ /* 0x000fc60000011400 */
[----:B------:R-:W-:Y:S01]  /*0da0*/  IMAD R6, R3, 0x4, R50 ;  /* 0x0000000403067824 */ /* 0x000fe200078e0232 */
[----:B------:R-:W-:Y:S01]  /*0db0*/  IADD3.X R7, PT, PT, R11, R7, R2, P0, P1 ;  /* 0x000000070b077210 */ /* 0x000fe200007e2402 */
[----:B------:R-:W-:Y:S01]  /*0dc0*/  IMAD.SHL.U32 R52, R39, 0x2, RZ ;  /* 0x0000000227347824 */ /* 0x000fe200078e00ff */
[----:B------:R-:W-:Y:S01]  /*0dd0*/  SGXT R5, R5, 0x1 ;  /* 0x000000010505781a */ /* 0x000fe20000000200 */
[----:B------:R-:W-:Y:S01]  /*0de0*/  IMAD R2, R3, 0x4, R6 ;  /* 0x0000000403027824 */ /* 0x000fe200078e0206 */
[----:B------:R-:W-:Y:S02]  /*0df0*/  SHF.R.U32.HI R41, RZ, 0x5, R0 ;  /* 0x00000005ff297819 */ /* 0x000fe40000011600 */
[----:B------:R-:W-:Y:S02]  /*0e00*/  LOP3.LUT R5, R52, 0x90, R5, 0x78, !PT ;  /* 0x0000009034057812 */ /* 0x000fe400078e7805 */
[----:B------:R-:W-:Y:S02]  /*0e10*/  LOP3.LUT R12, R0, 0x40, RZ, 0xc0, !PT ;  /* 0x00000040000c7812 */ /* 0x000fe400078ec0ff */
[----:B------:R-:W-:-:S02]  /*0e20*/  LEA R62, P0, R48, R9, 0x1 ;  /* 0x00000009303e7211 */ /* 0x000fc400078008ff */
[-C--:B------:R-:W-:Y:S02]  /*0e30*/  LEA R60, P1, R50, R9.reuse, 0x1 ;  /* 0x00000009323c7211 */ /* 0x080fe400078208ff */
[-C--:B------:R-:W-:Y:S02]  /*0e40*/  LEA R58, P2, R6, R9.reuse, 0x1 ;  /* 0x00000009063a7211 */ /* 0x080fe400078408ff */
[----:B------:R-:W-:Y:S02]  /*0e50*/  LEA R56, P3, R2, R9, 0x1 ;  /* 0x0000000902387211 */ /* 0x000fe400078608ff */
[----:B------:R-:W-:Y:S02]  /*0e60*/  R2UR UR19, R41 ;  /* 0x00000000291372ca */ /* 0x000fe400000e0000 */
[----:B-1----:R-:W-:Y:S01]  /*0e70*/  R2UR UR33, R46 ;  /* 0x000000002e2172ca */ /* 0x002fe200000e0000 */
[----:B------:R-:W-:Y:S01]  /*0e80*/  IMAD R5, R12, 0x80, R5 ;  /* 0x000000800c057824 */ /* 0x000fe200078e0205 */
[----:B------:R-:W-:-:S02]  /*0e90*/  LEA.HI.X.SX32 R63, R48, R7, 0x1, P0 ;  /* 0x00000007303f7211 */ /* 0x000fc400000f0eff */
[-C--:B------:R-:W-:Y:S02]  /*0ea0*/  LEA.HI.X.SX32 R61, R50, R7.reuse, 0x1, P1 ;  /* 0x00000007323d7211 */ /* 0x080fe400008f0eff */
[-C--:B------:R-:W-:Y:S02]  /*0eb0*/  LEA.HI.X.SX32 R59, R6, R7.reuse, 0x1, P2 ;  /* 0x00000007063b7211 */ /* 0x080fe400010f0eff */
[----:B------:R-:W-:Y:S01]  /*0ec0*/  LEA.HI.X.SX32 R57, R2, R7, 0x1, P3 ;  /* 0x0000000702397211 */ /* 0x000fe200018f0eff */
[----:B------:R-:W-:Y:S06]  /*0ed0*/  @P5 BRA `(.L_x_5) ;  /* 0x0000000000185947 */ /* 0x000fec0003800000 */
[----:B------:R-:W-:Y:S01]  /*0ee0*/  ELECT P0, URZ, PT ;  /* 0x0000000000ff782f */ /* 0x000fe20003800000 */
[----:B------:R-:W-:Y:S01]  /*0ef0*/  IMAD.MOV.U32 R2, RZ, RZ, 0x1 ;  /* 0x00000001ff027424 */ /* 0x000fe200078e00ff */
[----:B------:R-:W-:Y:S01]  /*0f00*/  UMOV UR4, 0x40 ;  /* 0x0000004000047882 */ /* 0x000fe20000000000 */
[----:B------:R-:W-:Y:S01]  /*0f10*/  UVIRTCOUNT.DEALLOC.SMPOOL 0x80 ;  /* 0x000000800000784c */ /* 0x000fe20000000000 */
[----:B------:R-:W-:-:S09]  /*0f20*/  ULEA UR4, UR6, UR4, 0x18 ;  /* 0x0000000406047291 */ /* 0x000fd2000f8ec0ff */
[----:B------:R0:W-:Y:S03]  /*0f30*/  @P0 STS.U8 [UR4], R2 ;  /* 0x00000002ff000988 */ /* 0x0001e60008000004 */
.L_x_5:
[----:B------:R-:W-:Y:S01]  /*0f40*/  USHF.L.U32 UR4, UR19, 0x15, URZ ;  /* 0x0000001513047899 */ /* 0x000fe200080006ff */
[C---:B0-----:R-:W-:Y:S01]  /*0f50*/  LOP3.LUT R2, R5.reuse, 0x20, RZ, 0x3c, !PT ;  /* 0x0000002005027812 */ /* 0x041fe200078e3cff */
[----:B------:R-:W-:Y:S01]  /*0f60*/  ULOP3.LUT UR18, UR19, 0x4, URZ, 0xc0, !UPT ;  /* 0x0000000413127892 */ /* 0x000fe2000f8ec0ff */
[----:B-----5:R0:W-:Y:S01]  /*0f70*/  STS.U16 [R5+UR9+0x1c00], R4 ;  /* 0x001c000405007988 */ /* 0x0201e20008000409 */
[----:B------:R-:W-:Y:S01]  /*0f80*/  ULOP3.LUT UR13, UR4, 0x600000, URZ, 0xc0, !UPT ;  /* 0x00600000040d7892 */ /* 0x000fe2000f8ec0ff */
[C---:B------:R-:W-:Y:S01]  /*0f90*/  LOP3.LUT R7, R5.reuse, 0x40, RZ, 0x3c, !PT ;  /* 0x0000004005077812 */ /* 0x040fe200078e3cff */
[----:B------:R-:W-:Y:S01]  /*0fa0*/  UMOV UR12, 0x1 ;  /* 0x00000001000c7882 */ /* 0x000fe20000000000 */
[----:B------:R-:W-:Y:S01]  /*0fb0*/  LOP3.LUT P6, RZ, R0, 0xff, RZ, 0xc0, !PT ;  /* 0x000000ff00ff7812 */ /* 0x000fe200078cc0ff */
[----:B------:R-:W-:Y:S01]  /*0fc0*/  UIADD3 UR10, UPT, UPT, UR33, UR13, URZ ;  /* 0x0000000d210a7290 */ /* 0x000fe2000fffe0ff */
[----:B------:R-:W-:Y:S01]  /*0fd0*/  STS.U16 [R5+UR9], R14 ;  /* 0x0000000e05007988 */ /* 0x000fe20008000409 */
[----:B------:R-:W-:Y:S01]  /*0fe0*/  PRMT R6, RZ, 0x7610, R6 ;  /* 0x00007610ff067816 */ /* 0x000fe20000000006 */
[----:B------:R-:W1:Y:S01]  /*0ff0*/  LDCU.64 UR6, c[0x0][0x3d0] ;  /* 0x00007a00ff0677ac */ /* 0x000e620008000a00 */
[----:B------:R-:W-:Y:S01]  /*1000*/  PRMT R9, RZ, 0x7610, R9 ;  /* 0x00007610ff097816 */ /* 0x000fe20000000009 */
[----:B------:R-:W-:Y:S01]  /*1010*/  STS.U16 [R5+UR9+0x400], R18 ;  /* 0x0004001205007988 */ /* 0x000fe20008000409 */
[----:B0-----:R-:W-:Y:S01]  /*1020*/  LOP3.LUT R4, R5, 0x60, RZ, 0x3c, !PT ;  /* 0x0000006005047812 */ /* 0x001fe200078e3cff */
[----:B------:R-:W-:-:S02]  /*1030*/  ULEA UR10, UR18, UR10, 0x3 ;  /* 0x0000000a120a7291 */ /* 0x000fc4000f8e18ff */
[----:B------:R-:W-:Y:S04]  /*1040*/  STS.U16 [R5+UR9+0x800], R22 ;  /* 0x0008001605007988 */ /* 0x000fe80008000409 */
[----:B------:R-:W-:Y:S01]  /*1050*/  STS.U16 [R5+UR9+0xc00], R26 ;  /* 0x000c001a05007988 */ /* 0x000fe20008000409 */
[----:B------:R-:W-:Y:S01]  /*1060*/  VOTEU.ALL UP0, P6 ;  /* 0x0000000000ff7886 */ /* 0x000fe20003000000 */
[----:B------:R-:W-:Y:S02]  /*1070*/  VOTEU.ALL UP1, P6 ;  /* 0x0000000000ff7886 */ /* 0x000fe40003020000 */
[----:B------:R-:W-:Y:S04]  /*1080*/  STS.U16 [R5+UR9+0x1000], R30 ;  /* 0x0010001e05007988 */ /* 0x000fe80008000409 */
[----:B------:R-:W-:Y:S01]  /*1090*/  STS.U16 [R5+UR9+0x1400], R34 ;  /* 0x0014002205007988 */ /* 0x000fe20008000409 */
[----:B------:R-:W-:-:S04]  /*10a0*/  @!UP0 UIADD3 UR4, UPT, UPT, -UR12, 0x100000, URZ ;  /* 0x001000000c048890 */ /* 0x000fc8000fffe1ff */
[----:B------:R-:W-:Y:S02]  /*10b0*/  @!UP0 USHF.L.U32 UR5, UR4, 0xb, URZ ;  /* 0x0000000b04058899 */ /* 0x000fe400080006ff */
[----:B------:R-:W-:Y:S01]  /*10c0*/  @!UP0 USHF.L.U32 UR4, UR4, 0x1, URZ ;  /* 0x0000000104048899 */ /* 0x000fe200080006ff */
[----:B------:R-:W0:Y:S01]  /*10d0*/  LDC.64 R70, c[0x0][0x390] ;  /* 0x0000e400ff467b82 */ /* 0x000e220000000a00 */
[----:B------:R-:W-:Y:S04]  /*10e0*/  STS.U16 [R5+UR9+0x1800], R44 ;  /* 0x0018002c05007988 */ /* 0x000fe80008000409 */
[----:B------:R-:W-:Y:S04]  /*10f0*/  STS.U16 [R2+UR9+0x100], R15 ;  /* 0x0001000f02007988 */ /* 0x000fe80008000409 */
[----:B------:R-:W-:Y:S04]  /*1100*/  STS.U16 [R2+UR9+0x500], R19 ;  /* 0x0005001302007988 */ /* 0x000fe80008000409 */
[----:B------:R-:W-:Y:S04]  /*1110*/  STS.U16 [R2+UR9+0x900], R23 ;  /* 0x0009001702007988 */ /* 0x000fe80008000409 */
[----:B------:R-:W-:Y:S04]  /*1120*/  STS.U16 [R2+UR9+0xd00], R27 ;  /* 0x000d001b02007988 */ /* 0x000fe80008000409 */
[----:B------:R-:W-:Y:S04]  /*1130*/  STS.U16 [R2+UR9+0x1100], R31 ;  /* 0x0011001f02007988 */ /* 0x000fe80008000409 */
[----:B------:R-:W-:Y:S04]  /*1140*/  STS.U16 [R2+UR9+0x1500], R35 ;  /* 0x0015002302007988 */ /* 0x000fe80008000409 */
[----:B------:R-:W-:Y:S04]  /*1150*/  STS.U16 [R2+UR9+0x1900], R38 ;  /* 0x0019002602007988 */ /* 0x000fe80008000409 */
[----:B------:R2:W-:Y:S04]  /*1160*/  STS.U16 [R2+UR9+0x1d00], R8 ;  /* 0x001d000802007988 */ /* 0x0005e80008000409 */
[----:B------:R-:W-:Y:S04]  /*1170*/  STS.U16 [R7+UR9+0x200], R16 ;  /* 0x0002001007007988 */ /* 0x000fe80008000409 */
[----:B------:R-:W-:Y:S01]  /*1180*/  STS.U16 [R7+UR9+0x600], R20 ;  /* 0x0006001407007988 */ /* 0x000fe20008000409 */
[----:B------:R-:W-:-:S02]  /*1190*/  PRMT R11, RZ, 0x7610, R11 ;  /* 0x00007610ff0b7816 */ /* 0x000fc4000000000b */
[----:B--2---:R-:W-:Y:S01]  /*11a0*/  PRMT R8, RZ, 0x7610, R8 ;  /* 0x00007610ff087816 */ /* 0x004fe20000000008 */
[----:B------:R-:W-:Y:S04]  /*11b0*/  STS.U16 [R7+UR9+0xa00], R24 ;  /* 0x000a001807007988 */ /* 0x000fe80008000409 */
[----:B------:R-:W-:Y:S04]  /*11c0*/  STS.U16 [R7+UR9+0xe00], R28 ;  /* 0x000e001c07007988 */ /* 0x000fe80008000409 */
[----:B------:R-:W-:Y:S04]  /*11d0*/  STS.U16 [R7+UR9+0x1200], R32 ;  /* 0x0012002007007988 */ /* 0x000fe80008000409 */
[----:B------:R-:W-:Y:S04]  /*11e0*/  STS.U16 [R7+UR9+0x1600], R42 ;  /* 0x0016002a07007988 */ /* 0x000fe80008000409 */
[----:B------:R2:W-:Y:S04]  /*11f0*/  STS.U16 [R7+UR9+0x1a00], R40 ;  /* 0x001a002807007988 */ /* 0x0005e80008000409 */
[----:B------:R-:W-:Y:S04]  /*1200*/  STS.U16 [R7+UR9+0x1e00], R10 ;  /* 0x001e000a07007988 */ /* 0x000fe80008000409 */
[----:B------:R-:W-:Y:S01]  /*1210*/  STS.U16 [R4+UR9+0x300], R17 ;  /* 0x0003001104007988 */ /* 0x000fe20008000409 */
[----:B--2---:R-:W-:-:S03]  /*1220*/  VIADD R40, R47, 0x80 ;  /* 0x000000802f287836 */ /* 0x004fc60000000000 */
[----:B------:R-:W-:Y:S02]  /*1230*/  STS.U16 [R4+UR9+0x700], R21 ;  /* 0x0007001504007988 */ /* 0x000fe40008000409 */
[----:B------:R-:W-:Y:S02]  /*1240*/  ISETP.GT.AND P0, PT, R40, RZ, PT ;  /* 0x000000ff2800720c */ /* 0x000fe40003f04270 */
[----:B------:R-:W-:Y:S04]  /*1250*/  STS.U16 [R4+UR9+0xb00], R25 ;  /* 0x000b001904007988 */ /* 0x000fe80008000409 */
[----:B------:R-:W-:Y:S04]  /*1260*/  STS.U16 [R4+UR9+0xf00], R29 ;  /* 0x000f001d04007988 */ /* 0x000fe80008000409 */
[----:B------:R-:W-:Y:S04]  /*1270*/  STS.U16 [R4+UR9+0x1300], R33 ;  /* 0x0013002104007988 */ /* 0x000fe80008000409 */
[----:B------:R-:W-:Y:S04]  /*1280*/  STS.U16 [R4+UR9+0x1700], R43 ;  /* 0x0017002b04007988 */ /* 0x000fe80008000409 */
[----:B------:R-:W-:Y:S04]  /*1290*/  STS.U16 [R4+UR9+0x1b00], R45 ;  /* 0x001b002d04007988 */ /* 0x000fe80008000409 */
[----:B------:R2:W-:Y:S01]  /*12a0*/  STS.U16 [R4+UR9+0x1f00], R13 ;  /* 0x001f000d04007988 */ /* 0x0005e20008000409 */
[----:B------:R-:W-:Y:S01]  /*12b0*/  STTM.x32 tmem[UR10], RZ ;  /* 0x000000ff000079ed */ /* 0x000fe200082c000a */
[----:B------:R-:W3:Y:S02]  /*12c0*/  FENCE.VIEW.ASYNC.T ;  /* 0x00000000000073c6 */ /* 0x000ee40000000200 */
[----:B---3--:R-:W-:Y:S06]  /*12d0*/  BAR.SYNC.DEFER_BLOCKING 0x0 ;  /* 0x0000000000007b1d */ /* 0x008fec0000010000 */
[----:B------:R-:W3:Y:S02]  /*12e0*/  FENCE.VIEW.ASYNC.S ;  /* 0x00000000000073c6 */ /* 0x000ee40000000000 */
[----:B---3--:R3:W4:Y:S02]  /*12f0*/  @!UP1 SYNCS.EXCH.64 URZ, [UR9+0x5800], UR4 ;  /* 0x0058000409ff95b2 */ /* 0x0087240008000100 */
[----:B----4-:R-:W-:Y:S06]  /*1300*/  BAR.SYNC.DEFER_BLOCKING 0x0 ;  /* 0x0000000000007b1d */ /* 0x010fec0000010000 */
[----:B------:R-:W4:Y:S04]  /*1310*/  @P0 LDG.E.U16 R6, desc[UR26][R62.64] ;  /* 0x0000001a3e060981 */ /* 0x000f28000c1e1500 */
[----:B------:R-:W4:Y:S04]  /*1320*/  @P0 LDG.E.U16 R8, desc[UR26][R58.64] ;  /* 0x0000001a3a080981 */ /* 0x000f28000c1e1500 */
[----:B------:R-:W4:Y:S04]  /*1330*/  @P0 LDG.E.U16 R9, desc[UR26][R60.64] ;  /* 0x0000001a3c090981 */ /* 0x000f28000c1e1500 */
[----:B------:R-:W4:Y:S01]  /*1340*/  @P0 LDG.E.U16 R11, desc[UR26][R56.64] ;  /* 0x0000001a380b0981 */ /* 0x000f22000c1e1500 */
[C---:B------:R-:W-:Y:S01]  /*1350*/  LOP3.LUT R5, R0.reuse, 0xf, RZ, 0xc0, !PT ;  /* 0x0000000f00057812 */ /* 0x040fe200078ec0ff */
[----:B-1----:R-:W-:Y:S01]  /*1360*/  UIMAD UR6, UR8, UR6, URZ ;  /* 0x00000006080672a4 */ /* 0x002fe2000f8e02ff */
[C---:B--2---:R-:W-:Y:S01]  /*1370*/  LOP3.LUT R4, R0.reuse, 0xc0, RZ, 0xc0, !PT ;  /* 0x000000c000047812 */ /* 0x044fe200078ec0ff */
[----:B------:R-:W-:Y:S01]  /*1380*/  VOTEU.ALL UP1, P6 ;  /* 0x0000000000ff7886 */ /* 0x000fe20003020000 */
[----:B------:R-:W-:Y:S01]  /*1390*/  LOP3.LUT R2, R0, 0xff, RZ, 0xc0, !PT ;  /* 0x000000ff00027812 */ /* 0x000fe200078ec0ff */
[----:B------:R-:W-:Y:S01]  /*13a0*/  IMAD R5, R5, UR7, RZ ;  /* 0x0000000705057c24 */ /* 0x000fe2000f8e02ff */
[----:B------:R-:W-:Y:S01]  /*13b0*/  USHF.L.U32 UR11, UR6, 0x1, URZ ;  /* 0x00000001060b7899 */ /* 0x000fe200080006ff */
[----:B------:R-:W-:Y:S01]  /*13c0*/  SHF.R.U32.HI R10, RZ, 0x2, R4 ;  /* 0x00000002ff0a7819 */ /* 0x000fe20000011604 */
[----:B---3--:R-:W-:Y:S01]  /*13d0*/  UIMAD.WIDE UR4, UR6, 0x2, URZ ;  /* 0x00000002060478a5 */ /* 0x008fe2000f8e02ff */
[----:B------:R-:W-:Y:S01]  /*13e0*/  IMAD.SHL.U32 R7, R5, 0x2, RZ ;  /* 0x0000000205077824 */ /* 0x000fe200078e00ff */
[----:B------:R-:W-:-:S04]  /*13f0*/  @!UP0 UIADD3 UR14, UPT, UPT, -UR12, 0x100000, URZ ;  /* 0x001000000c0e8890 */ /* 0x000fc8000fffe1ff */
[----:B------:R-:W-:Y:S02]  /*1400*/  @!UP0 USHF.L.U32 UR15, UR14, 0xb, URZ ;  /* 0x0000000b0e0f8899 */ /* 0x000fe400080006ff */
[----:B------:R-:W-:Y:S01]  /*1410*/  @!UP0 USHF.L.U32 UR14, UR14, 0x1, URZ ;  /* 0x000000010e0e8899 */ /* 0x000fe200080006ff */
[----:B------:R-:W-:Y:S01]  /*1420*/  IMAD.HI R4, R5, 0x2, RZ ;  /* 0x0000000205047827 */ /* 0x000fe200078e02ff */
[----:B------:R-:W-:Y:S01]  /*1430*/  SHF.L.U32 R39, R2, 0x1, RZ ;  /* 0x0000000102277819 */ /* 0x000fe200000006ff */
[----:B------:R-:W-:Y:S01]  /*1440*/  UIADD3 UR6, UPT, UPT, UR9, 0x4800, URZ ;  /* 0x0000480009067890 */ /* 0x000fe2000fffe0ff */
[----:B0-----:R-:W-:Y:S01]  /*1450*/  IADD3 R70, P1, P2, R7, UR11, R70 ;  /* 0x0000000b07467c10 */ /* 0x001fe2000fa3e046 */
[----:B------:R-:W-:Y:S01]  /*1460*/  UIADD3 UR11, UPT, UPT, UR33, 0x40, URZ ;  /* 0x00000040210b7890 */ /* 0x000fe2000fffe0ff */
[----:B------:R-:W-:Y:S02]  /*1470*/  LOP3.LUT R39, R39, R10, RZ, 0x3c, !PT ;  /* 0x0000000a27277212 */ /* 0x000fe400078e3cff */
[----:B------:R-:W-:Y:S01]  /*1480*/  IADD3.X R13, PT, PT, R4, UR5, R71, P1, P2 ;  /* 0x00000005040d7c10 */ /* 0x000fe20008fe4447 */
[----:B------:R-:W-:-:S04]  /*1490*/  @!UP0 UIADD3 UR4, UPT, UPT, -UR12, 0x100000, URZ ;  /* 0x001000000c048890 */ /* 0x000fc8000fffe1ff */
[----:B------:R-:W-:Y:S02]  /*14a0*/  @!UP0 USHF.L.U32 UR5, UR4, 0xb, URZ ;  /* 0x0000000b04058899 */ /* 0x000fe400080006ff */
[----:B------:R-:W-:Y:S02]  /*14b0*/  @!UP0 USHF.L.U32 UR4, UR4, 0x1, URZ ;  /* 0x0000000104048899 */ /* 0x000fe400080006ff */
[----:B------:R-:W-:Y:S01]  /*14c0*/  UIADD3 UR12, UPT, UPT, UR13, UR11, URZ ;  /* 0x0000000b0d0c7290 */ /* 0x000fe2000fffe0ff */
[----:B------:R-:W-:Y:S01]  /*14d0*/  ISETP.EQ.U32.AND P1, PT, RZ, UR19, P0 ;  /* 0x00000013ff007c0c */ /* 0x000fe20008722070 */
[----:B------:R0:W1:Y:S01]  /*14e0*/  @!UP1 SYNCS.EXCH.64 URZ, [UR9+0x5808], UR14 ;  /* 0x0058080e09ff95b2 */ /* 0x0000620008000100 */
[----:B------:R-:W-:Y:S01]  /*14f0*/  LOP3.LUT R38, R39, 0x40, RZ, 0x3c, !PT ;  /* 0x0000004027267812 */ /* 0x000fe200078e3cff */
[----:B------:R-:W-:Y:S01]  /*1500*/  VOTEU.ALL UP1, P6 ;  /* 0x0000000000ff7886 */ /* 0x000fe20003020000 */
[----:B------:R-:W-:Y:S01]  /*1510*/  ULEA UR12, UR18, UR12, 0x12 ;  /* 0x0000000c120c7291 */ /* 0x000fe2000f8e90ff */
[----:B----4-:R0:W-:Y:S04]  /*1520*/  STS.U16 [R39+UR9+0x4000], R6 ;  /* 0x0040000627007988 */ /* 0x0101e80008000409 */
[----:B------:R0:W-:Y:S04]  /*1530*/  STS.U16 [R39+UR9+0x4400], R8 ;  /* 0x0044000827007988 */ /* 0x0001e80008000409 */
[----:B------:R0:W-:Y:S04]  /*1540*/  STS.U16 [R38+UR9+0x4200], R9 ;  /* 0x0042000926007988 */ /* 0x0001e80008000409 */
[----:B------:R0:W-:Y:S01]  /*1550*/  STS.U16 [R38+UR9+0x4600], R11 ;  /* 0x0046000b26007988 */ /* 0x0001e20008000409 */
[----:B-1----:R1:W-:Y:S06]  /*1560*/  MEMBAR.ALL.CTA ;  /* 0x0000000000007992 */ /* 0x0023ec0000008000 */
[----:B-1----:R-:W-:Y:S04]  /*1570*/  FENCE.VIEW.ASYNC.S ;  /* 0x00000000000073c6 */ /* 0x002fe80000000000 */
[----:B------:R-:W1:Y:S02]  /*1580*/  FENCE.VIEW.ASYNC.S ;  /* 0x00000000000073c6 */ /* 0x000e640000000000 */
[----:B-1----:R0:W1:Y:S02]  /*1590*/  @!UP1 SYNCS.EXCH.64 URZ, [UR9+0x4800], UR4 ;  /* 0x0048000409ff95b2 */ /* 0x0020640008000100 */
[----:B-1----:R-:W-:Y:S06]  /*15a0*/  BAR.SYNC.DEFER_BLOCKING 0x0 ;  /* 0x0000000000007b1d */ /* 0x002fec0000010000 */
[----:B0-----:R-:W-:Y:S05]  /*15b0*/  @!P1 BRA `(.L_x_6) ;  /* 0x0000000000889947 */ /* 0x001fea0003800000 */
[----:B------:R-:W-:Y:S02]  /*15c0*/  UIADD3 UR4, UPT, UPT, UR9, 0x4000, URZ ;  /* 0x0000400009047890 */ /* 0x000fe4000fffe0ff */
[----:B------:R-:W-:Y:S02]  /*15d0*/  USHF.R.U32.HI UR14, URZ, 0x4, UR9 ;  /* 0x00000004ff0e7899 */ /* 0x000fe40008011609 */
[----:B------:R-:W-:Y:S02]  /*15e0*/  USHF.R.U32.HI UR4, URZ, 0x4, UR4 ;  /* 0x00000004ff047899 */ /* 0x000fe40008011604 */
[----:B------:R-:W-:Y:S02]  /*15f0*/  USGXT.U32 UR14, UR14, 0xe ;  /* 0x0000000e0e0e789a */ /* 0x000fe40008000000 */
[----:B------:R-:W-:Y:S02]  /*1600*/  USGXT.U32 UR16, UR4, 0xe ;  /* 0x0000000e0410789a */ /* 0x000fe40008000000 */
[----:B------:R-:W-:-:S02]  /*1610*/  UIADD3 UR30, UP1, UPT, UR14, 0x2000080, URZ ;  /* 0x020000800e1e7890 */ /* 0x000fc4000ff3e0ff */
[----:B------:R-:W-:Y:S01]  /*1620*/  UIADD3 UR34, UP2, UPT, UR16, 0x2, URZ ;  /* 0x0000000210227890 */ /* 0x000fe2000ff5e0ff */
[----:B------:R-:W-:Y:S01]  /*1630*/  UMOV UR4, URZ ;  /* 0x000000ff00047c82 */ /* 0x000fe20008000000 */
[----:B------:R-:W-:Y:S01]  /*1640*/  UMOV UR5, URZ ;  /* 0x000000ff00057c82 */ /* 0x000fe20008000000 */
[----:B------:R-:W-:Y:S02]  /*1650*/  UIADD3.X UR31, UPT, UPT, UR4, 0x40004040, URZ, UP1, !UPT ;  /* 0x40004040041f7890 */ /* 0x000fe40008ffe4ff */
[----:B------:R-:W-:Y:S02]  /*1660*/  UIADD3.X UR35, UPT, UPT, UR5, 0x40004040, URZ, UP2, !UPT ;  /* 0x4000404005237890 */ /* 0x000fe400097fe4ff */
[----:B------:R-:W-:Y:S02]  /*1670*/  ULOP3.LUT UR14, UR14, 0x2000000, URZ, 0xfc, !UPT ;  /* 0x020000000e0e7892 */ /* 0x000fe4000f8efcff */
[----:B------:R-:W-:Y:S02]  /*1680*/  UIADD3.64 UR20, UPT, UPT, UR30, 0x80, URZ ;  /* 0x000000801e147897 */ /* 0x000fe4000fffe0ff */
[----:B------:R-:W-:-:S02]  /*1690*/  UIADD3.64 UR22, UPT, UPT, UR34, 0x2, URZ ;  /* 0x0000000222167897 */ /* 0x000fc4000fffe0ff */
[----:B------:R-:W-:Y:S02]  /*16a0*/  UIADD3.64 UR24, UPT, UPT, UR30, 0x100, URZ ;  /* 0x000001001e187897 */ /* 0x000fe4000fffe0ff */
[----:B------:R-:W-:Y:S01]  /*16b0*/  UIADD3.64 UR28, UPT, UPT, UR34, 0x4, URZ ;  /* 0x00000004221c7897 */ /* 0x000fe2000fffe0ff */
[----:B------:R-:W-:Y:S01]  /*16c0*/  UMOV UR36, 0x0 ;  /* 0x0000000000247882 */ /* 0x000fe20000000000 */
[----:B------:R-:W-:Y:S01]  /*16d0*/  UMOV UR37, 0x8048010 ;  /* 0x0804801000257882 */ /* 0x000fe20000000000 */
[----:B------:R-:W-:Y:S01]  /*16e0*/  UMOV UR15, 0x40004040 ;  /* 0x40004040000f7882 */ /* 0x000fe20000000000 */
[----:B------:R-:W-:Y:S01]  /*16f0*/  UMOV UR17, 0x40004040 ;  /* 0x4000404000117882 */ /* 0x000fe20000000000 */
[----:B------:R-:W-:Y:S01]  /*1700*/  UMOV UR38, 0x0 ;  /* 0x0000000000267882 */ /* 0x000fe20000000000 */
[----:B------:R-:W-:Y:S01]  /*1710*/  UMOV UR39, 0x8048010 ;  /* 0x0804801000277882 */ /* 0x000fe20000000000 */
[----:B------:R-:W-:Y:S01]  /*1720*/  UMOV UR40, 0x0 ;  /* 0x0000000000287882 */ /* 0x000fe20000000000 */
[----:B------:R-:W-:Y:S01]  /*1730*/  UMOV UR41, 0x8048010 ;  /* 0x0804801000297882 */ /* 0x000fe20000000000 */
[----:B------:R-:W-:Y:S01]  /*1740*/  UMOV UR4, UR6 ;  /* 0x0000000600047c82 */ /* 0x000fe20008000000 */
[----:B------:R0:W-:Y:S01]  /*1750*/  UTCHMMA gdesc[UR14], gdesc[UR16], tmem[UR11], tmem[UR36], idesc[UR37], !UPT ;  /* 0x00ff24100e0075ea */ /* 0x0001e2000f80000b */
[----:B------:R-:W-:Y:S01]  /*1760*/  UMOV UR42, 0x0 ;  /* 0x00000000002a7882 */ /* 0x000fe20000000000 */
[----:B------:R-:W-:Y:S01]  /*1770*/  UMOV UR43, 0x8048010 ;  /* 0x08048010002b7882 */ /* 0x000fe20000000000 */
[----:B------:R0:W-:Y:S01]  /*1780*/  UTCHMMA gdesc[UR30], gdesc[UR34], tmem[UR11], tmem[UR38], idesc[UR39], UPT ;  /* 0x00ff26221e0075ea */ /* 0x0001e2000b80000b */
[----:B------:R-:W-:Y:S01]  /*1790*/  UMOV UR4, UR4 ;  /* 0x0000000400047c82 */ /* 0x000fe20008000000 */
[----:B------:R0:W-:Y:S01]  /*17a0*/  UTCHMMA gdesc[UR20], gdesc[UR22], tmem[UR11], tmem[UR40], idesc[UR41], UPT ;  /* 0x00ff2816140075ea */ /* 0x0001e2000b80000b */
[----:B------:R0:W-:Y:S01]  /*17b0*/  UTCHMMA gdesc[UR24], gdesc[UR28], tmem[UR11], tmem[UR42], idesc[UR43], UPT ;  /* 0x00ff2a1c180075ea */ /* 0x0001e2000b80000b */
[----:B------:R0:W-:Y:S01]  /*17c0*/  UTCBAR [UR4], URZ ;  /* 0x000000ff040073e9 */ /* 0x0001e200080000ff */
[----:B------:R-:W-:Y:S01]  /*17d0*/  NOP ;  /* 0x0000000000007918 */ /* 0x000fe20000000000 */
.L_x_6:
[----:B------:R-:W-:Y:S05]  /*17e0*/  @!P0 BRA `(.L_x_7) ;  /* 0x0000000000088947 */ /* 0x000fea0003800000 */
[----:B------:R-:W1:Y:S02]  /*17f0*/  SYNCS.PHASECHK.TRANS64.TRYWAIT P2, [UR9+0x4800], RZ ;  /* 0x004800ffff0075a7 */ /* 0x000e640008041109 */
[----:B-1----:R-:W-:Y:S05]  /*1800*/  @!P2 BRA `(.L_x_8) ;  /* 0x0000003400b0a947 */ /* 0x002fea0003800000 */
.L_x_7:
[----:B------:R-:W-:Y:S01]  /*1810*/  BAR.SYNC.DEFER_BLOCKING 0x0 ;  /* 0x0000000000007b1d */ /* 0x000fe20000010000 */
[C---:B------:R-:W-:Y:S02]  /*1820*/  LOP3.LUT R15, R0.reuse, 0x6f, RZ, 0xc0, !PT ;  /* 0x0000006f000f7812 */ /* 0x040fe400078ec0ff */
[----:B------:R-:W-:Y:S02]  /*1830*/  LOP3.LUT R16, R0, 0x80, RZ, 0xc0, !PT ;  /* 0x0000008000107812 */ /* 0x000fe400078ec0ff */
[----:B------:R-:W-:Y:S01]  /*1840*/  SHF.R.U32.HI R14, RZ, 0x1, R0 ;  /* 0x00000001ff0e7819 */ /* 0x000fe20000011600 */
[----:B0-----:R-:W0:Y:S01]  /*1850*/  LDCU UR4, c[0x0][0x3a8] ;  /* 0x00007500ff0477ac */ /* 0x001e220008000800 */
[----:B------:R-:W-:Y:S01]  /*1860*/  LEA.HI R16, R16, R15, RZ, 0x1d ;  /* 0x0000000f10107211 */ /* 0x000fe200078fe8ff */
[----:B------:R-:W-:Y:S01]  /*1870*/  LDTM.16dp32bit_t0_t15.x8 R4, tmem[UR12] ;  /* 0x0000000c000479ee */ /* 0x000fe20008980000 */
[----:B------:R-:W0:Y:S01]  /*1880*/  LDTM.16dp32bit_t16_t31.x8 R4, tmem[UR12+0x8] ;  /* 0x0000080c000479ee */ /* 0x000e2200089a0000 */
[----:B------:R-:W-:Y:S01]  /*1890*/  LOP3.LUT R41, R14, 0x8, RZ, 0xc0, !PT ;  /* 0x000000080e297812 */ /* 0x000fe200078ec0ff */
[----:B------:R-:W1:Y:S01]  /*18a0*/  LDC R23, c[0x0][0x3d8] ;  /* 0x0000f600ff177b82 */ /* 0x000e620000000800 */
[----:B------:R-:W-:Y:S01]  /*18b0*/  PRMT R20, RZ, 0x7610, R20 ;  /* 0x00007610ff147816 */ /* 0x000fe20000000014 */
[----:B------:R-:W-:Y:S01]  /*18c0*/  IMAD.IADD R42, R47, 0x1, R16 ;  /* 0x000000012f2a7824 */ /* 0x000fe200078e0210 */
[----:B------:R-:W-:-:S02]  /*18d0*/  LOP3.LUT R15, R41, 0x2, RZ, 0xfc, !PT ;  /* 0x00000002290f7812 */ /* 0x000fc400078efcff */
[C---:B------:R-:W-:Y:S02]  /*18e0*/  LOP3.LUT R17, R41.reuse, 0x3, RZ, 0xfc, !PT ;  /* 0x0000000329117812 */ /* 0x040fe400078efcff */
[C---:B------:R-:W-:Y:S02]  /*18f0*/  ISETP.GE.AND P2, PT, R42.reuse, R15, PT ;  /* 0x0000000f2a00720c */ /* 0x040fe40003f46270 */
[----:B------:R-:W-:Y:S02]  /*1900*/  ISETP.GE.AND P3, PT, R42, R17, PT ;  /* 0x000000112a00720c */ /* 0x000fe40003f66270 */
[C---:B------:R-:W-:Y:S02]  /*1910*/  LOP3.LUT R17, R41.reuse, 0x5, RZ, 0xfc, !PT ;  /* 0x0000000529117812 */ /* 0x040fe400078efcff */
[----:B------:R-:W-:Y:S01]  /*1920*/  LOP3.LUT R15, R41, 0x4, RZ, 0xfc, !PT ;  /* 0x00000004290f7812 */ /* 0x000fe200078efcff */
[----:B------:R-:W2:Y:S01]  /*1930*/  @!P6 SYNCS.CCTL.IV [UR9+0x4800] ;  /* 0x00480000ff00e9b1 */ /* 0x000ea20008000009 */
[----:B------:R-:W-:Y:S01]  /*1940*/  NOP ;  /* 0x0000000000007918 */ /* 0x000fe20000000000 */
[----:B------:R-:W-:-:S02]  /*1950*/  PRMT R22, RZ, 0x7610, R22 ;  /* 0x00007610ff167816 */ /* 0x000fc40000000016 */
[----:B------:R-:W-:Y:S02]  /*1960*/  ISETP.GE.AND P4, PT, R42, R15, PT ;  /* 0x0000000f2a00720c */ /* 0x000fe40003f86270 */
[----:B------:R-:W-:Y:S01]  /*1970*/  LOP3.LUT R15, R41, 0x6, RZ, 0xfc, !PT ;  /* 0x00000006290f7812 */ /* 0x000fe200078efcff */
[----:B0-----:R-:W-:Y:S01]  /*1980*/  FMUL R6, R6, UR4 ;  /* 0x0000000406067c20 */ /* 0x001fe20008400000 */
[----:B------:R-:W-:Y:S01]  /*1990*/  FMUL R16, R7, UR4 ;  /* 0x0000000407107c20 */ /* 0x000fe20008400000 */
[----:B------:R-:W-:-:S03]  /*19a0*/  FMUL R10, R10, UR4 ;  /* 0x000000040a0a7c20 */ /* 0x000fc60008400000 */
[----:B------:R-:W-:Y:S01]  /*19b0*/  FSEL R7, R6, -INF , P2 ;  /* 0xff80000006077808 */ /* 0x000fe20001000000 */
[----:B------:R-:W-:Y:S01]  /*19c0*/  FMUL R6, R4, UR4 ;  /* 0x0000000404067c20 */ /* 0x000fe20008400000 */
[----:B------:R-:W-:Y:S01]  /*19d0*/  ISETP.GE.AND P2, PT, R42, R17, PT ;  /* 0x000000112a00720c */ /* 0x000fe20003f46270 */
[----:B------:R-:W-:Y:S01]  /*19e0*/  FMUL R17, R8, UR4 ;  /* 0x0000000408117c20 */ /* 0x000fe20008400000 */
[----:B------:R-:W-:Y:S01]  /*19f0*/  FMUL R8, R5, UR4 ;  /* 0x0000000405087c20 */ /* 0x000fe20008400000 */
[----:B------:R-:W-:Y:S02]  /*1a00*/  FSEL R4, R16, -INF , P3 ;  /* 0xff80000010047808 */ /* 0x000fe40001800000 */
[CC--:B------:R-:W-:Y:S02]  /*1a10*/  ISETP.GE.AND P3, PT, R42.reuse, R41.reuse, PT ;  /* 0x000000292a00720c */ /* 0x0c0fe40003f66270 */
[----:B------:R-:W-:Y:S02]  /*1a20*/  FSEL R5, R17, -INF , P4 ;  /* 0xff80000011057808 */ /* 0x000fe40002000000 */
[----:B------:R-:W-:-:S02]  /*1a30*/  ISETP.GT.AND P4, PT, R42, R41, PT ;  /* 0x000000292a00720c */ /* 0x000fc40003f84270 */
[----:B------:R-:W-:Y:S01]  /*1a40*/  FSEL R17, R6, -INF , P3 ;  /* 0xff80000006117808 */ /* 0x000fe20001800000 */
[----:B------:R-:W-:Y:S01]  /*1a50*/  FMUL R6, R9, UR4 ;  /* 0x0000000409067c20 */ /* 0x000fe20008400000 */
[----:B------:R-:W-:Y:S01]  /*1a60*/  FSEL R18, R8, -INF , P4 ;  /* 0xff80000008127808 */ /* 0x000fe20002000000 */
[----:B------:R-:W-:Y:S01]  /*1a70*/  FMUL R9, R11, UR4 ;  /* 0x000000040b097c20 */ /* 0x000fe20008400000 */
[C---:B------:R-:W-:Y:S02]  /*1a80*/  ISETP.GE.AND P3, PT, R42.reuse, R15, PT ;  /* 0x0000000f2a00720c */ /* 0x040fe40003f66270 */
[----:B------:R-:W-:Y:S02]  /*1a90*/  LOP3.LUT R15, R41, 0x7, RZ, 0xfc, !PT ;  /* 0x00000007290f7812 */ /* 0x000fe400078efcff */
[----:B------:R-:W-:Y:S02]  /*1aa0*/  FMNMX3 R8, R17, R18, R7, !PT ;  /* 0x0000001211087276 */ /* 0x000fe40007800007 */
[----:B------:R-:W-:-:S02]  /*1ab0*/  ISETP.GE.AND P4, PT, R42, R15, PT ;  /* 0x0000000f2a00720c */ /* 0x000fc40003f86270 */
[----:B------:R-:W-:Y:S02]  /*1ac0*/  FSEL R6, R6, -INF , P2 ;  /* 0xff80000006067808 */ /* 0x000fe40001000000 */
[----:B------:R-:W-:Y:S02]  /*1ad0*/  FSEL R11, R10, -INF , P3 ;  /* 0xff8000000a0b7808 */ /* 0x000fe40001800000 */
[----:B------:R-:W-:Y:S02]  /*1ae0*/  FMNMX3 R8, R8, R4, R5, !PT ;  /* 0x0000000408087276 */ /* 0x000fe40007800005 */
[----:B------:R-:W-:Y:S02]  /*1af0*/  FSEL R9, R9, -INF , P4 ;  /* 0xff80000009097808 */ /* 0x000fe40002000000 */
[----:B------:R-:W-:Y:S02]  /*1b00*/  FMNMX3 R8, R8, R6, R11, !PT ;  /* 0x0000000608087276 */ /* 0x000fe4000780000b */
[----:B------:R-:W-:-:S02]  /*1b10*/  SHF.R.U32.HI R10, RZ, 0x2, R0 ;  /* 0x00000002ff0a7819 */ /* 0x000fc40000011600 */
[----:B------:R-:W-:Y:S02]  /*1b20*/  FMNMX R15, R9, R8, !PT ;  /* 0x00000008090f7209 */ /* 0x000fe40007800000 */
[----:B------:R-:W-:Y:S02]  /*1b30*/  LOP3.LUT R19, R10, 0x38, RZ, 0xc0, !PT ;  /* 0x000000380a137812 */ /* 0x000fe400078ec0ff */
[--C-:B------:R-:W-:Y:S01]  /*1b40*/  SHF.R.U32.HI R8, RZ, 0x4, R0.reuse ;  /* 0x00000004ff087819 */ /* 0x100fe20000011600 */
[----:B------:R-:W0:Y:S01]  /*1b50*/  SHFL.BFLY PT, R50, R15, 0x10, 0x1f ;  /* 0x0e001f000f327f89 */ /* 0x000e2200000e0000 */
[----:B------:R-:W-:Y:S02]  /*1b60*/  LOP3.LUT R19, R19, 0x1f, R0, 0xf8, !PT ;  /* 0x0000001f13137812 */ /* 0x000fe400078ef800 */
[----:B------:R-:W-:-:S03]  /*1b70*/  SGXT.U32 R8, R8, 0x4 ;  /* 0x000000040808781a */ /* 0x000fc60000000000 */
[----:B------:R-:W-:Y:S02]  /*1b80*/  IMAD.SHL.U32 R44, R19, 0x10, RZ ;  /* 0x00000010132c7824 */ /* 0x000fe400078e00ff */
[-C--:B-1----:R-:W-:Y:S01]  /*1b90*/  IMAD R10, R8, R23.reuse, RZ ;  /* 0x00000017080a7224 */ /* 0x082fe200078e02ff */
[----:B------:R-:W-:Y:S02]  /*1ba0*/  LEA.HI R8, R0, 0x30, RZ, 0x1c ;  /* 0x0000003000087811 */ /* 0x000fe400078fe0ff */
[----:B------:R-:W-:Y:S02]  /*1bb0*/  LOP3.LUT R21, R44, 0x1b0, RZ, 0xc0, !PT ;  /* 0x000001b02c157812 */ /* 0x000fe400078ec0ff */
[----:B------:R-:W-:Y:S01]  /*1bc0*/  LEA R74, P4, R10, R70, 0x1 ;  /* 0x000000460a4a7211 */ /* 0x000fe200078808ff */
[----:B------:R-:W-:Y:S01]  /*1bd0*/  IMAD R16, R8, R23, RZ ;  /* 0x0000001708107224 */ /* 0x000fe200078e02ff */
[----:B------:R-:W-:Y:S02]  /*1be0*/  LOP3.LUT R21, R21, 0x40, R14, 0xf8, !PT ;  /* 0x0000004015157812 */ /* 0x000fe400078ef80e */
[----:B------:R-:W-:-:S02]  /*1bf0*/  LEA.HI.X.SX32 R75, R10, R13, 0x1, P4 ;  /* 0x0000000d0a4b7211 */ /* 0x000fc400020f0eff */
[C---:B------:R-:W-:Y:S01]  /*1c00*/  LEA R64, P2, R16.reuse, R70, 0x1 ;  /* 0x0000004610407211 */ /* 0x040fe200078408ff */
[----:B------:R-:W-:Y:S01]  /*1c10*/  VIADD R45, R21, UR9 ;  /* 0x00000009152d7c36 */ /* 0x000fe20008000000 */
[----:B------:R-:W-:Y:S02]  /*1c20*/  PRMT R14, RZ, 0x7610, R14 ;  /* 0x00007610ff0e7816 */ /* 0x000fe4000000000e */
[----:B------:R-:W-:Y:S02]  /*1c30*/  LEA.HI.X.SX32 R65, R16, R13, 0x1, P2 ;  /* 0x0000000d10417211 */ /* 0x000fe400010f0eff */
[----:B0-----:R-:W-:Y:S01]  /*1c40*/  FMNMX3 R50, R15, -INF , R50, !PT ;  /* 0xff8000000f327876 */ /* 0x001fe20007800032 */
[----:B------:R-:W-:Y:S01]  /*1c50*/  IMAD R15, R23, 0x10, R10 ;  /* 0x00000010170f7824 */ /* 0x000fe200078e020a */
[----:B------:R-:W-:-:S03]  /*1c60*/  PRMT R16, RZ, 0x7610, R16 ;  /* 0x00007610ff107816 */ /* 0x000fc60000000010 */
[----:B------:R-:W-:Y:S01]  /*1c70*/  FADD R19, -R50, -INF ;  /* 0xff80000032137421 */ /* 0x000fe20000000100 */
[----:B------:R-:W-:Y:S01]  /*1c80*/  IMAD R8, R23, 0x10, R15 ;  /* 0x0000001017087824 */ /* 0x000fe200078e020f */
[-C--:B------:R-:W-:Y:S02]  /*1c90*/  LEA R72, P3, R15, R70.reuse, 0x1 ;  /* 0x000000460f487211 */ /* 0x080fe400078608ff */
[----:B------:R-:W-:Y:S02]  /*1ca0*/  FMUL R19, R19, 1.4426950216293334961 ;  /* 0x3fb8aa3b13137820 */ /* 0x000fe40000400000 */
[C---:B------:R-:W-:Y:S02]  /*1cb0*/  LEA R70, P4, R8.reuse, R70, 0x1 ;  /* 0x0000004608467211 */ /* 0x040fe400078808ff */
[----:B------:R-:W2:Y:S01]  /*1cc0*/  MUFU.EX2 R48, R19 ;  /* 0x0000001300307308 */ /* 0x000ea20000000800 */
[-C--:B------:R-:W-:Y:S02]  /*1cd0*/  LEA.HI.X.SX32 R73, R15, R13.reuse, 0x1, P3 ;  /* 0x0000000d0f497211 */ /* 0x080fe400018f0eff */
[----:B------:R-:W-:Y:S01]  /*1ce0*/  LEA.HI.X.SX32 R71, R8, R13, 0x1, P4 ;  /* 0x0000000d08477211 */ /* 0x000fe200020f0eff */
[----:B--2---:R0:W-:Y:S01]  /*1cf0*/  STSM.16.M88 [R45+0x4000], R48 ;  /* 0x004000302d007844 */ /* 0x0041e20000000000 */
[----:B------:R-:W-:Y:S06]  /*1d00*/  BAR.SYNC.DEFER_BLOCKING 0x0 ;  /* 0x0000000000007b1d */ /* 0x000fec0000010000 */
[----:B------:R-:W2:Y:S04]  /*1d10*/  @P0 LDG.E.U16 R14, desc[UR26][R74.64] ;  /* 0x0000001a4a0e0981 */ /* 0x000ea8000c1e1500 */
[----:B------:R-:W3:Y:S04]  /*1d20*/  @P0 LDG.E.U16 R16, desc[UR26][R72.64] ;  /* 0x0000001a48100981 */ /* 0x000ee8000c1e1500 */
[----:B------:R-:W4:Y:S04]  /*1d30*/  @P0 LDG.E.U16 R20, desc[UR26][R70.64] ;  /* 0x0000001a46140981 */ /* 0x000f28000c1e1500 */
[----:B------:R-:W5:Y:S01]  /*1d40*/  @P0 LDG.E.U16 R22, desc[UR26][R64.64] ;  /* 0x0000001a40160981 */ /* 0x000f62000c1e1500 */
[--C-:B------:R-:W-:Y:S01]  /*1d50*/  FADD R17, R17, -R50.reuse ;  /* 0x8000003211117221 */ /* 0x100fe20000000000 */
[--C-:B------:R-:W-:Y:S01]  /*1d60*/  FADD R18, R18, -R50.reuse ;  /* 0x8000003212127221 */ /* 0x100fe20000000000 */
[--C-:B------:R-:W-:Y:S01]  /*1d70*/  FADD R7, R7, -R50.reuse ;  /* 0x8000003207077221 */ /* 0x100fe20000000000 */
[----:B------:R-:W-:Y:S01]  /*1d80*/  LOP3.LUT R44, R44, 0x1f0, RZ, 0xc0, !PT ;  /* 0x000001f02c2c7812 */ /* 0x000fe200078ec0ff */
[----:B------:R-:W-:Y:S01]  /*1d90*/  FMUL R17, R17, 1.4426950216293334961 ;  /* 0x3fb8aa3b11117820 */ /* 0x000fe20000400000 */
[----:B------:R-:W-:Y:S01]  /*1da0*/  FMUL R18, R18, 1.4426950216293334961 ;  /* 0x3fb8aa3b12127820 */ /* 0x000fe20000400000 */
[----:B------:R-:W-:Y:S01]  /*1db0*/  FMUL R7, R7, 1.4426950216293334961 ;  /* 0x3fb8aa3b07077820 */ /* 0x000fe20000400000 */
[--C-:B------:R-:W-:Y:S01]  /*1dc0*/  FADD R4, R4, -R50.reuse ;  /* 0x8000003204047221 */ /* 0x100fe20000000000 */
[--C-:B------:R-:W-:Y:S01]  /*1dd0*/  FADD R5, R5, -R50.reuse ;  /* 0x8000003205057221 */ /* 0x100fe20000000000 */
[----:B------:R0:W1:Y:S01]  /*1de0*/  LDSM.16.M88 R51, [R44+UR9+0x4000] ;  /* 0x004000092c33783b */ /* 0x0000620008000000 */
[----:B------:R-:W-:Y:S01]  /*1df0*/  MUFU.EX2 R17, R17 ;  /* 0x0000001100117308 */ /* 0x000fe20000000800 */
[----:B------:R-:W-:Y:S01]  /*1e00*/  FMUL R4, R4, 1.4426950216293334961 ;  /* 0x3fb8aa3b04047820 */ /* 0x000fe20000400000 */
[----:B------:R-:W-:Y:S01]  /*1e10*/  FMUL R5, R5, 1.4426950216293334961 ;  /* 0x3fb8aa3b05057820 */ /* 0x000fe20000400000 */
[--C-:B------:R-:W-:Y:S01]  /*1e20*/  FADD R6, R6, -R50.reuse ;  /* 0x8000003206067221 */ /* 0x100fe20000000000 */
[--C-:B------:R-:W-:Y:S01]  /*1e30*/  FADD R11, R11, -R50.reuse ;  /* 0x800000320b0b7221 */ /* 0x100fe20000000000 */
[----:B------:R-:W-:Y:S01]  /*1e40*/  ISETP.NE.U32.AND P2, PT, R12, RZ, PT ;  /* 0x000000ff0c00720c */ /* 0x000fe20003f45070 */
[----:B------:R-:W-:Y:S01]  /*1e50*/  FADD R9, R9, -R50 ;  /* 0x8000003209097221 */ /* 0x000fe20000000000 */
[----:B------:R-:W-:Y:S01]  /*1e60*/  FMUL R6, R6, 1.4426950216293334961 ;  /* 0x3fb8aa3b06067820 */ /* 0x000fe20000400000 */
[----:B------:R-:W0:Y:S01]  /*1e70*/  MUFU.EX2 R18, R18 ;  /* 0x0000001200127308 */ /* 0x000e220000000800 */
[----:B------:R-:W-:Y:S01]  /*1e80*/  FMUL R11, R11, 1.4426950216293334961 ;  /* 0x3fb8aa3b0b0b7820 */ /* 0x000fe20000400000 */
[----:B------:R-:W-:Y:S01]  /*1e90*/  SEL R12, RZ, 0x90, !P2 ;  /* 0x00000090ff0c7807 */ /* 0x000fe20005000000 */
[----:B------:R-:W-:Y:S01]  /*1ea0*/  FMUL R9, R9, 1.4426950216293334961 ;  /* 0x3fb8aa3b09097820 */ /* 0x000fe20000400000 */
[----:B------:R-:W-:Y:S01]  /*1eb0*/  SHF.L.U32 R43, R0, 0x1, RZ ;  /* 0x00000001002b7819 */ /* 0x000fe200000006ff */
[----:B------:R-:W-:-:S03]  /*1ec0*/  UIADD3 UR42, UPT, UPT, UR33, 0x50, URZ ;  /* 0x00000050212a7890 */ /* 0x000fc6000fffe0ff */
[----:B------:R-:W0:Y:S01]  /*1ed0*/  MUFU.EX2 R7, R7 ;  /* 0x0000000700077308 */ /* 0x000e220000000800 */
[----:B------:R-:W-:Y:S01]  /*1ee0*/  LOP3.LUT R43, R12, 0x17e, R43, 0x78, !PT ;  /* 0x0000017e0c2b7812 */ /* 0x000fe200078e782b */
[----:B------:R-:W-:Y:S01]  /*1ef0*/  BAR.SYNC.DEFER_BLOCKING 0x0 ;  /* 0x0000000000007b1d */ /* 0x000fe20000010000 */
[----:B------:R-:W-:-:S04]  /*1f00*/  UIADD3 UR13, UPT, UPT, UR13, UR42, URZ ;  /* 0x0000002a0d0d7290 */ /* 0x000fc8000fffe0ff */
[----:B------:R-:W-:Y:S01]  /*1f10*/  ULEA UR13, UR18, UR13, 0x12 ;  /* 0x0000000d120d7291 */ /* 0x000fe2000f8e90ff */
[----:B------:R0:W1:Y:S08]  /*1f20*/  MUFU.EX2 R8, R4 ;  /* 0x0000000400087308 */ /* 0x0000700000000800 */
[----:B------:R1:W1:Y:S01]  /*1f30*/  MUFU.EX2 R10, R5 ;  /* 0x00000005000a7308 */ /* 0x0002620000000800 */
[----:B0-----:R-:W-:-:S07]  /*1f40*/  FADD R4, R17, R18 ;  /* 0x0000001211047221 */ /* 0x001fce0000000000 */
[----:B------:R-:W0:Y:S01]  /*1f50*/  MUFU.EX2 R13, R6 ;  /* 0x00000006000d7308 */ /* 0x000e220000000800 */
[----:B-1----:R-:W-:-:S04]  /*1f60*/  FADD R5, R7, R4 ;  /* 0x0000000407057221 */ /* 0x002fc80000000000 */
[----:B------:R-:W-:-:S03]  /*1f70*/  FADD R5, R8, R5 ;  /* 0x0000000508057221 */ /* 0x000fc60000000000 */
[----:B------:R-:W1:Y:S01]  /*1f80*/  MUFU.EX2 R11, R11 ;  /* 0x0000000b000b7308 */ /* 0x000e620000000800 */
[----:B------:R-:W-:Y:S01]  /*1f90*/  FADD R4, R10, R5 ;  /* 0x000000050a047221 */ /* 0x000fe20000000000 */
[----:B------:R-:W-:-:S06]  /*1fa0*/  F2FP.F16.F32.PACK_AB R5, R8, R7 ;  /* 0x000000070805723e */ /* 0x000fcc00000000ff */
[----:B------:R-:W1:Y:S01]  /*1fb0*/  MUFU.EX2 R12, R9 ;  /* 0x00000009000c7308 */ /* 0x000e620000000800 */
[C---:B0-----:R-:W-:Y:S01]  /*1fc0*/  FADD R4, R13.reuse, R4 ;  /* 0x000000040d047221 */ /* 0x041fe20000000000 */
[----:B------:R-:W-:-:S03]  /*1fd0*/  F2FP.F16.F32.PACK_AB R6, R13, R10 ;  /* 0x0000000a0d06723e */ /* 0x000fc600000000ff */
[----:B-1----:R-:W-:Y:S01]  /*1fe0*/  FADD R49, R11, R4 ;  /* 0x000000040b317221 */ /* 0x002fe20000000000 */
[----:B------:R-:W-:-:S03]  /*1ff0*/  F2FP.F16.F32.PACK_AB R4, R18, R17 ;  /* 0x000000111204723e */ /* 0x000fc600000000ff */
[C---:B------:R-:W-:Y:S01]  /*2000*/  FADD R49, R12.reuse, R49 ;  /* 0x000000310c317221 */ /* 0x040fe20000000000 */
[----:B------:R-:W-:-:S04]  /*2010*/  F2FP.F16.F32.PACK_AB R7, R12, R11 ;  /* 0x0000000b0c07723e */ /* 0x000fc800000000ff */
[----:B------:R0:W1:Y:S04]  /*2020*/  SHFL.BFLY PT, R46, R49, 0x10, 0x1f ;  /* 0x0e001f00312e7f89 */ /* 0x00006800000e0000 */
[----:B--2---:R0:W-:Y:S04]  /*2030*/  STS.U16 [R43+UR9+0x4000], R14 ;  /* 0x0040000e2b007988 */ /* 0x0041e80008000409 */
[----:B---3--:R0:W-:Y:S04]  /*2040*/  STS.U16 [R43+UR9+0x4200], R16 ;  /* 0x004200102b007988 */ /* 0x0081e80008000409 */
[----:B----4-:R0:W-:Y:S04]  /*2050*/  STS.U16 [R43+UR9+0x4400], R20 ;  /* 0x004400142b007988 */ /* 0x0101e80008000409 */
[----:B-----5:R0:W-:Y:S01]  /*2060*/  STS.U16 [R43+UR9+0x4600], R22 ;  /* 0x004600162b007988 */ /* 0x0201e20008000409 */
[----:B-1----:R-:W-:Y:S05]  /*2070*/  @!P0 BRA `(.L_x_9) ;  /* 0x0000000000088947 */ /* 0x002fea0003800000 */
[----:B------:R1:W-:Y:S01]  /*2080*/  STTM.16dp32bit_t0_t15.x4 tmem[UR13], R4 ;  /* 0x00000004000079ed */ /* 0x0003e2000890000d */
[----:B------:R1:W-:Y:S02]  /*2090*/  STTM.16dp32bit_t16_t31.x4 tmem[UR13+0x4], R4 ;  /* 0x00000404000079ed */ /* 0x0003e4000892000d */
.L_x_9:
[----:B------:R-:W2:Y:S02]  /*20a0*/  FENCE.VIEW.ASYNC.T ;  /* 0x00000000000073c6 */ /* 0x000ea40000000200 */
[----:B--2---:R-:W-:Y:S06]  /*20b0*/  BAR.SYNC.DEFER_BLOCKING 0x0 ;  /* 0x0000000000007b1d */ /* 0x004fec0000010000 */
[----:B01----:R-:W0:Y:S01]  /*20c0*/  LDTM.x32 R4, tmem[UR10] ;  /* 0x0000000a000479ee */ /* 0x003e2200082c0000 */
[----:B------:R-:W-:Y:S01]  /*20d0*/  NOP ;  /* 0x0000000000007918 */ /* 0x000fe20000000000 */
[----:B------:R-:W-:Y:S05]  /*20e0*/  @!P0 BRA `(.L_x_10) ;  /* 0x0000000000848947 */ /* 0x000fea0003800000 */
[C---:B0-----:R-:W-:Y:S01]  /*20f0*/  FMUL R4, R51.reuse, R4 ;  /* 0x0000000433047220 */ /* 0x041fe20000400000 */
[C---:B------:R-:W-:Y:S01]  /*2100*/  FMUL R5, R51.reuse, R5 ;  /* 0x0000000533057220 */ /* 0x040fe20000400000 */
        /* <DEDUP_REMOVED lines=29> */
[----:B------:R-:W-:-:S04]  /*22e0*/  FMUL R35, R51, R35 ;  /* 0x0000002333237220 */ /* 0x000fc80000400000 */
[----:B------:R1:W-:Y:S03]  /*22f0*/  STTM.x32 tmem[UR10], R4 ;  /* 0x00000004000079ed */ /* 0x0003e600082c000a */
.L_x_10:
[----:B0-----:R-:W0:Y:S02]  /*2300*/  FENCE.VIEW.ASYNC.T ;  /* 0x00000000000073c6 */ /* 0x001e240000000200 */
[----:B0-----:R-:W-:Y:S01]  /*2310*/  BAR.SYNC.DEFER_BLOCKING 0x0 ;  /* 0x0000000000007b1d */ /* 0x001fe20000010000 */
[----:B------:R-:W-:Y:S01]  /*2320*/  FADD R49, R49, R46 ;  /* 0x0000002e31317221 */ /* 0x000fe20000000000 */
[----:B------:R-:W-:Y:S01]  /*2330*/  UIADD3 UR18, UPT, UPT, UR9, 0x5800, URZ ;  /* 0x0000580009127890 */ /* 0x000fe2000fffe0ff */
[----:B------:R-:W-:Y:S02]  /*2340*/  FSEL R51, R50, -INF , P0 ;  /* 0xff80000032337808 */ /* 0x000fe40000000000 */
[----:B------:R-:W-:-:S05]  /*2350*/  FADD R49, R48, R49 ;  /* 0x0000003130317221 */ /* 0x000fca0000000000 */
[----:B------:R-:W-:Y:S01]  /*2360*/  FSEL R46, R49, 1, P0 ;  /* 0x3f800000312e7808 */ /* 0x000fe20000000000 */
[----:B------:R0:W-:Y:S06]  /*2370*/  MEMBAR.ALL.CTA ;  /* 0x0000000000007992 */ /* 0x0001ec0000008000 */
[----:B0-----:R-:W0:Y:S02]  /*2380*/  FENCE.VIEW.ASYNC.S ;  /* 0x00000000000073c6 */ /* 0x001e240000000000 */
[----:B0-----:R-:W-:Y:S06]  /*2390*/  BAR.SYNC.DEFER_BLOCKING 0x0 ;  /* 0x0000000000007b1d */ /* 0x001fec0000010000 */
[----:B------:R-:W-:Y:S05]  /*23a0*/  @!P1 BRA `(.L_x_11) ;  /* 0x0000000000449947 */ /* 0x000fea0003800000 */
[----:B------:R-:W-:Y:S01]  /*23b0*/  UIADD3 UR4, UPT, UPT, UR9, 0x4000, URZ ;  /* 0x0000400009047890 */ /* 0x000fe2000fffe0ff */
[----:B------:R-:W-:Y:S01]  /*23c0*/  BSSY.RECONVERGENT B0, `(.L_x_12) ;  /* 0x000000e000007945 */ /* 0x000fe20003800200 */
[----:B------:R-:W-:Y:S02]  /*23d0*/  ELECT P0, URZ, PT ;  /* 0x0000000000ff782f */ /* 0x000fe40003800000 */
[----:B------:R-:W-:Y:S01]  /*23e0*/  USHF.R.U32.HI UR4, URZ, 0x4, UR4 ;  /* 0x00000004ff047899 */ /* 0x000fe20008011604 */
[----:B------:R-:W-:Y:S01]  /*23f0*/  UMOV UR14, 0x0 ;  /* 0x00000000000e7882 */ /* 0x000fe20000000000 */
[----:B------:R-:W-:Y:S02]  /*2400*/  UMOV UR15, 0x8100010 ;  /* 0x08100010000f7882 */ /* 0x000fe40000000000 */
[----:B------:R-:W-:Y:S01]  /*2410*/  USGXT.U32 UR4, UR4, 0xe ;  /* 0x0000000e0404789a */ /* 0x000fe20008000000 */
[----:B------:R-:W-:-:S08]  /*2420*/  UMOV UR5, 0xc0004010 ;  /* 0xc000401000057882 */ /* 0x000fd00000000000 */
[----:B------:R0:W-:Y:S01]  /*2430*/  UTCHMMA tmem[UR42], gdesc[UR4], tmem[UR33], tmem[UR14], idesc[UR15], UPT ;  /* 0x00ff0e042a0079ea */ /* 0x0001e2000b800021 */
[----:B------:R-:W-:Y:S05]  /*2440*/  @!P0 BRA `(.L_x_13) ;  /* 0x0000000000148947 */ /* 0x000fea0003800000 */
[----:B0-----:R-:W-:Y:S01]  /*2450*/  UMOV UR4, UR18 ;  /* 0x0000001200047c82 */ /* 0x001fe20008000000 */
[----:B------:R-:W-:Y:S02]  /*2460*/  UMOV UR5, URZ ;  /* 0x000000ff00057c82 */ /* 0x000fe40008000000 */
[----:B------:R-:W-:Y:S02]  /*2470*/  UMOV UR4, UR4 ;  /* 0x0000000400047c82 */ /* 0x000fe40008000000 */
[----:B------:R2:W-:Y:S01]  /*2480*/  UTCBAR [UR4], URZ ;  /* 0x000000ff040073e9 */ /* 0x0005e200080000ff */
[----:B------:R-:W-:Y:S02]  /*2490*/  NOP ;  /* 0x0000000000007918 */ /* 0x000fe40000000000 */
.L_x_13:
[----:B0-2---:R-:W-:Y:S05]  /*24a0*/  BSYNC.RECONVERGENT B0 ;  /* 0x0000000000007941 */ /* 0x005fea0003800200 */
.L_x_12:
[----:B------:R-:W-:Y:S05]  /*24b0*/  BRA `(.L_x_14) ;  /* 0x0000000000087947 */ /* 0x000fea0003800000 */
.L_x_11:
[----:B------:R-:W-:-:S13]  /*24c0*/  ISETP.GE.AND P0, PT, R47, RZ, PT ;  /* 0x000000ff2f00720c */ /* 0x000fda0003f06270 */
[----:B------:R-:W-:Y:S05]  /*24d0*/  @!P0 BRA `(.L_x_15) ;  /* 0x0000001000508947 */ /* 0x000fea0003800000 */
.L_x_14:
[----:B------:R-:W-:Y:S01]  /*24e0*/  USHF.R.U32.HI UR16, URZ, 0x4, UR9 ;  /* 0x00000004ff107899 */ /* 0x000fe20008011609 */
[----:B------:R-:W-:Y:S01]  /*24f0*/  IMAD.SHL.U32 R49, R3, 0x10, RZ ;  /* 0x0000001003317824 */ /* 0x000fe200078e00ff */
[----:B------:R-:W-:Y:S01]  /*2500*/  USHF.R.U32.HI UR28, URZ, 0x4, UR6 ;  /* 0x00000004ff1c7899 */ /* 0x000fe20008011606 */
[----:B------:R-:W-:Y:S01]  /*2510*/  VIADD R50, R47, 0x70 ;  /* 0x000000702f327836 */ /* 0x000fe20000000000 */
[----:B------:R-:W-:Y:S01]  /*2520*/  USGXT.U32 UR16, UR16, 0xe ;  /* 0x0000000e1010789a */ /* 0x000fe20008000000 */
[----:B-1----:R-:W-:Y:S01]  /*2530*/  IMAD.MOV.U32 R12, RZ, RZ, RZ ;  /* 0x000000ffff0c7224 */ /* 0x002fe200078e00ff */
[----:B------:R-:W-:Y:S01]  /*2540*/  USGXT.U32 UR28, UR28, 0xe ;  /* 0x0000000e1c1c789a */ /* 0x000fe20008000000 */
[----:B------:R-:W-:Y:S01]  /*2550*/  IMAD.MOV.U32 R3, RZ, RZ, RZ ;  /* 0x000000ffff037224 */ /* 0x000fe200078e00ff */
[----:B------:R-:W-:Y:S01]  /*2560*/  UIADD3 UR6, UPT, UPT, UR9, 0x5000, URZ ;  /* 0x0000500009067890 */ /* 0x000fe2000fffe0ff */
[----:B------:R-:W-:Y:S01]  /*2570*/  IMAD.MOV.U32 R48, RZ, RZ, R49 ;  /* 0x000000ffff307224 */ /* 0x000fe200078e0031 */
[----:B------:R-:W-:-:S02]  /*2580*/  ULOP3.LUT UR20, UR16, 0x2000000, URZ, 0xfc, !UPT ;  /* 0x0200000010147892 */ /* 0x000fc4000f8efcff */
[----:B------:R-:W-:Y:S02]  /*2590*/  USHF.L.U32 UR30, UR7, 0x4, URZ ;  /* 0x00000004071e7899 */ /* 0x000fe400080006ff */
[----:B------:R-:W-:Y:S02]  /*25a0*/  UIADD3 UR16, UP3, UPT, UR16, 0x2000080, URZ ;  /* 0x0200008010107890 */ /* 0x000fe4000ff7e0ff */
[----:B------:R-:W-:Y:S01]  /*25b0*/  UIADD3 UR14, UP2, UPT, UR28, 0x2, URZ ;  /* 0x000000021c0e7890 */ /* 0x000fe2000ff5e0ff */
[----:B------:R-:W-:Y:S01]  /*25c0*/  UMOV UR5, URZ ;  /* 0x000000ff00057c82 */ /* 0x000fe20008000000 */
[----:B------:R-:W-:Y:S01]  /*25d0*/  UMOV UR4, URZ ;  /* 0x000000ff00047c82 */ /* 0x000fe20008000000 */
[----:B------:R-:W-:Y:S01]  /*25e0*/  USHF.R.U32.HI UR6, URZ, 0x4, UR6 ;  /* 0x00000004ff067899 */ /* 0x000fe20008011606 */
[----:B------:R-:W-:Y:S01]  /*25f0*/  IMAD.U32 R47, RZ, RZ, UR30 ;  /* 0x0000001eff2f7e24 */ /* 0x000fe2000f8e00ff */
[----:B------:R-:W-:Y:S02]  /*2600*/  UIADD3.X UR17, UPT, UPT, UR5, 0x40004040, URZ, UP3, !UPT ;  /* 0x4000404005117890 */ /* 0x000fe40009ffe4ff */
[----:B------:R-:W-:-:S02]  /*2610*/  UIADD3.X UR15, UPT, UPT, UR4, 0x40004040, URZ, UP2, !UPT ;  /* 0x40004040040f7890 */ /* 0x000fc400097fe4ff */
[----:B------:R-:W-:Y:S02]  /*2620*/  UIADD3 UR34, UP2, UPT, UR16, 0x80, URZ ;  /* 0x0000008010227890 */ /* 0x000fe4000ff5e0ff */
[----:B------:R-:W-:Y:S02]  /*2630*/  UIADD3 UR36, UP3, UPT, UR16, 0x100, URZ ;  /* 0x0000010010247890 */ /* 0x000fe4000ff7e0ff */
[----:B------:R-:W-:Y:S02]  /*2640*/  USGXT.U32 UR29, UR6, 0xe ;  /* 0x0000000e061d789a */ /* 0x000fe40008000000 */
[----:B------:R-:W-:Y:S01]  /*2650*/  UISETP.NE.U32.AND UP1, UPT, UR19, URZ, UPT ;  /* 0x000000ff1300728c */ /* 0x000fe2000bf25070 */
[----:B------:R-:W-:Y:S01]  /*2660*/  UMOV UR31, 0x1 ;  /* 0x00000001001f7882 */ /* 0x000fe20000000000 */
[----:B------:R-:W0:Y:S01]  /*2670*/  LDCU UR43, c[0x0][0x3a8] ;  /* 0x00007500ff2b77ac */ /* 0x000e220008000800 */
[----:B------:R-:W-:Y:S02]  /*2680*/  UIADD3.X UR35, UPT, UPT, UR17, URZ, URZ, UP2, !UPT ;  /* 0x000000ff11237290 */ /* 0x000fe400097fe4ff */
[----:B------:R-:W-:-:S02]  /*2690*/  UIADD3.X UR37, UPT, UPT, UR17, URZ, URZ, UP3, !UPT ;  /* 0x000000ff11257290 */ /* 0x000fc40009ffe4ff */
[----:B------:R-:W-:Y:S02]  /*26a0*/  UIADD3.64 UR38, UPT, UPT, UR14, 0x2, URZ ;  /* 0x000000020e267897 */ /* 0x000fe4000fffe0ff */
[----:B------:R-:W-:Y:S01]  /*26b0*/  UIADD3.64 UR40, UPT, UPT, UR14, 0x4, URZ ;  /* 0x000000040e287897 */ /* 0x000fe2000fffe0ff */
[----:B------:R-:W-:Y:S01]  /*26c0*/  UMOV UR6, URZ ;  /* 0x000000ff00067c82 */ /* 0x000fe20008000000 */
[----:B------:R-:W-:Y:S01]  /*26d0*/  UMOV UR7, URZ ;  /* 0x000000ff00077c82 */ /* 0x000fe20008000000 */
[----:B------:R-:W-:-:S09]  /*26e0*/  UMOV UR32, UR18 ;  /* 0x0000001200207c82 */ /* 0x000fd20008000000 */
.L_x_20:
[----:B------:R-:W-:-:S04]  /*26f0*/  IMAD.WIDE R4, R48, 0x2, R62 ;  /* 0x0000000230047825 */ /* 0x000fc800078e023e */
[C---:B------:R-:W-:Y:S02]  /*2700*/  IMAD.WIDE R8, R48.reuse, 0x2, R58 ;  /* 0x0000000230087825 */ /* 0x040fe400078e023a */
[----:B------:R-:W2:Y:S02]  /*2710*/  LDG.E.U16 R4, desc[UR26][R4.64] ;  /* 0x0000001a04047981 */ /* 0x000ea4000c1e1500 */
[C---:B------:R-:W-:Y:S02]  /*2720*/  IMAD.WIDE R6, R48.reuse, 0x2, R60 ;  /* 0x0000000230067825 */ /* 0x040fe400078e023c */
[----:B------:R-:W3:Y:S02]  /*2730*/  LDG.E.U16 R8, desc[UR26][R8.64] ;  /* 0x0000001a08087981 */ /* 0x000ee4000c1e1500 */
[----:B------:R-:W-:Y:S02]  /*2740*/  IMAD.WIDE R10, R48, 0x2, R56 ;  /* 0x00000002300a7825 */ /* 0x000fe400078e0238 */
[----:B------:R-:W4:Y:S04]  /*2750*/  LDG.E.U16 R7, desc[UR26][R6.64] ;  /* 0x0000001a06077981 */ /* 0x000f28000c1e1500 */
[----:B------:R-:W5:Y:S01]  /*2760*/  LDG.E.U16 R11, desc[UR26][R10.64] ;  /* 0x0000001a0a0b7981 */ /* 0x000f62000c1e1500 */
[----:B------:R-:W-:-:S02]  /*2770*/  UMOV UR4, 0x1 ;  /* 0x0000000100047882 */ /* 0x000fc40000000000 */
[----:B------:R-:W-:-:S04]  /*2780*/  @!UP0 UIADD3 UR4, UPT, UPT, -UR4, 0x100000, URZ ;  /* 0x0010000004048890 */ /* 0x000fc8000fffe1ff */
[----:B------:R-:W-:Y:S02]  /*2790*/  @!UP0 USHF.L.U32 UR5, UR4, 0xb, URZ ;  /* 0x0000000b04058899 */ /* 0x000fe400080006ff */
[----:B------:R-:W-:Y:S01]  /*27a0*/  @!UP0 USHF.L.U32 UR4, UR4, 0x1, URZ ;  /* 0x0000000104048899 */ /* 0x000fe200080006ff */
[----:B------:R-:W-:Y:S01]  /*27b0*/  VOTEU.ALL UP2, P6 ;  /* 0x0000000000ff7886 */ /* 0x000fe20003040000 */
[----:B--2---:R1:W-:Y:S04]  /*27c0*/  STS.U16 [R39+UR9+0x4800], R4 ;  /* 0x0048000427007988 */ /* 0x0043e80008000409 */
[----:B---3--:R1:W-:Y:S04]  /*27d0*/  STS.U16 [R39+UR9+0x4c00], R8 ;  /* 0x004c000827007988 */ /* 0x0083e80008000409 */
[----:B----4-:R1:W-:Y:S04]  /*27e0*/  STS.U16 [R38+UR9+0x4a00], R7 ;  /* 0x004a000726007988 */ /* 0x0103e80008000409 */
[----:B-----5:R1:W-:Y:S01]  /*27f0*/  STS.U16 [R38+UR9+0x4e00], R11 ;  /* 0x004e000b26007988 */ /* 0x0203e20008000409 */
[----:B------:R2:W-:Y:S06]  /*2800*/  MEMBAR.ALL.CTA ;  /* 0x0000000000007992 */ /* 0x0005ec0000008000 */
[----:B--2---:R-:W-:Y:S04]  /*2810*/  FENCE.VIEW.ASYNC.S ;  /* 0x00000000000073c6 */ /* 0x004fe80000000000 */
[----:B------:R-:W2:Y:S02]  /*2820*/  FENCE.VIEW.ASYNC.S ;  /* 0x00000000000073c6 */ /* 0x000ea40000000000 */
[----:B--2---:R1:W2:Y:S02]  /*2830*/  @!UP2 SYNCS.EXCH.64 URZ, [UR9+0x5810], UR4 ;  /* 0x0058100409ffa5b2 */ /* 0x0042a40008000100 */
[----:B--2---:R-:W-:Y:S06]  /*2840*/  BAR.SYNC.DEFER_BLOCKING 0x0 ;  /* 0x0000000000007b1d */ /* 0x004fec0000010000 */
[----:B-1----:R-:W-:Y:S05]  /*2850*/  BRA.U UP1, `(.L_x_16) ;  /* 0x0000000101507547 */ /* 0x002fea000b800000 */
[----:B------:R-:W-:Y:S01]  /*2860*/  UIADD3 UR4, UPT, UPT, UR9, 0x5810, URZ ;  /* 0x0000581009047890 */ /* 0x000fe2000fffe0ff */
[----:B------:R-:W-:Y:S01]  /*2870*/  UMOV UR21, 0x40004040 ;  /* 0x4000404000157882 */ /* 0x000fe20000000000 */
[----:B------:R-:W-:Y:S01]  /*2880*/  UMOV UR18, UR28 ;  /* 0x0000001c00127c82 */ /* 0x000fe20008000000 */
[----:B------:R-:W-:Y:S01]  /*2890*/  UMOV UR19, 0x40004040 ;  /* 0x4000404000137882 */ /* 0x000fe20000000000 */
[----:B------:R-:W-:Y:S01]  /*28a0*/  UMOV UR22, 0x0 ;  /* 0x0000000000167882 */ /* 0x000fe20000000000 */
[----:B------:R-:W-:Y:S01]  /*28b0*/  UMOV UR23, 0x8048010 ;  /* 0x0804801000177882 */ /* 0x000fe20000000000 */
[----:B------:R-:W-:Y:S01]  /*28c0*/  UMOV UR24, 0x0 ;  /* 0x0000000000187882 */ /* 0x000fe20000000000 */
[----:B------:R-:W-:Y:S01]  /*28d0*/  UMOV UR25, 0x8048010 ;  /* 0x0804801000197882 */ /* 0x000fe20000000000 */
[----:B------:R-:W-:Y:S01]  /*28e0*/  UMOV UR44, 0x0 ;  /* 0x00000000002c7882 */ /* 0x000fe20000000000 */
[----:B------:R-:W-:Y:S01]  /*28f0*/  UMOV UR45, 0x8048010 ;  /* 0x08048010002d7882 */ /* 0x000fe20000000000 */
[----:B------:R1:W-:Y:S01]  /*2900*/  UTCHMMA gdesc[UR20], gdesc[UR18], tmem[UR11], tmem[UR22], idesc[UR23], !UPT ;  /* 0x00ff1612140075ea */ /* 0x0003e2000f80000b */
[----:B------:R-:W-:Y:S01]  /*2910*/  UMOV UR5, URZ ;  /* 0x000000ff00057c82 */ /* 0x000fe20008000000 */
        /* <DEDUP_REMOVED lines=8> */
.L_x_16:
[----:B------:R-:W2:Y:S01]  /*29a0*/  SYNCS.PHASECHK.TRANS64.TRYWAIT P0, [UR9+0x5810], RZ ;  /* 0x005810ffff0075a7 */ /* 0x000ea20008001109 */
[----:B------:R-:W-:Y:S01]  /*29b0*/  IADD3 R13, P1, PT, R41, UR6, RZ ;  /* 0x00000006290d7c10 */ /* 0x000fe2000ff3e0ff */
[----:B--2---:R-:W-:-:S12]  /*29c0*/  @!P0 BRA `(.L_x_17) ;  /* 0x00000024004c8947 */ /* 0x004fd80003800000 */
.L_x_25:
[----:B------:R-:W-:Y:S01]  /*29d0*/  BAR.SYNC.DEFER_BLOCKING 0x0 ;  /* 0x0000000000007b1d */ /* 0x000fe20000010000 */
[----:B------:R-:W-:Y:S02]  /*29e0*/  IADD3.X R14, PT, PT, RZ, UR7, RZ, P1, !PT ;  /* 0x00000007ff0e7c10 */ /* 0x000fe40008ffe4ff */
[C---:B------:R-:W-:Y:S02]  /*29f0*/  IADD3 R15, P2, PT, R13.reuse, 0x10, RZ ;  /* 0x000000100d0f7810 */ /* 0x040fe40007f5e0ff */
[C---:B------:R-:W-:Y:S02]  /*2a00*/  IADD3 R17, P0, PT, R13.reuse, 0x12, RZ ;  /* 0x000000120d117810 */ /* 0x040fe40007f1e0ff */
[----:B------:R-:W-:Y:S01]  /*2a10*/  IADD3 R19, P1, PT, R13, 0x13, RZ ;  /* 0x000000130d137810 */ /* 0x000fe20007f3e0ff */
[----:B------:R-:W-:Y:S01]  /*2a20*/  LDTM.16dp32bit_t0_t15.x8 R4, tmem[UR12] ;  /* 0x0000000c000479ee */ /* 0x000fe20008980000 */
[----:B------:R-:W2:Y:S01]  /*2a30*/  LDTM.16dp32bit_t16_t31.x8 R4, tmem[UR12+0x8] ;  /* 0x0000080c000479ee */ /* 0x000ea200089a0000 */
[-C--:B------:R-:W-:Y:S01]  /*2a40*/  ISETP.GT.U32.AND P4, PT, R17, R42.reuse, PT ;  /* 0x0000002a1100720c */ /* 0x080fe20003f84070 */
[--C-:B------:R-:W-:Y:S01]  /*2a50*/  IMAD.X R16, RZ, RZ, R14.reuse, P2 ;  /* 0x000000ffff107224 */ /* 0x100fe200010e060e */
[----:B------:R-:W-:Y:S01]  /*2a60*/  IADD3 R17, P2, PT, R13, 0x14, RZ ;  /* 0x000000140d117810 */ /* 0x000fe20007f5e0ff */
[--C-:B------:R-:W-:Y:S01]  /*2a70*/  IMAD.X R18, RZ, RZ, R14.reuse, P0 ;  /* 0x000000ffff127224 */ /* 0x100fe200000e060e */
[----:B------:R-:W-:Y:S01]  /*2a80*/  ISETP.GT.U32.AND P3, PT, R19, R42, PT ;  /* 0x0000002a1300720c */ /* 0x000fe20003f64070 */
[--C-:B------:R-:W-:Y:S01]  /*2a90*/  IMAD.X R20, RZ, RZ, R14.reuse, P1 ;  /* 0x000000ffff147224 */ /* 0x100fe200008e060e */
[C---:B------:R-:W-:Y:S01]  /*2aa0*/  IADD3 R19, P0, PT, R13.reuse, 0x15, RZ ;  /* 0x000000150d137810 */ /* 0x040fe20007f1e0ff */
[----:B------:R-:W-:Y:S01]  /*2ab0*/  IMAD.X R22, RZ, RZ, R14, P2 ;  /* 0x000000ffff167224 */ /* 0x000fe200010e060e */
[----:B------:R-:W-:-:S02]  /*2ac0*/  IADD3 R21, P1, PT, R13, 0x16, RZ ;  /* 0x000000160d157810 */ /* 0x000fc40007f3e0ff */
[----:B------:R-:W-:Y:S01]  /*2ad0*/  IADD3 R23, P2, PT, R13, 0x17, RZ ;  /* 0x000000170d177810 */ /* 0x000fe20007f5e0ff */
[--C-:B------:R-:W-:Y:S01]  /*2ae0*/  IMAD.X R24, RZ, RZ, R14.reuse, P0 ;  /* 0x000000ffff187224 */ /* 0x100fe200000e060e */
[----:B------:R-:W-:Y:S01]  /*2af0*/  ISETP.GT.U32.AND P0, PT, R17, R42, PT ;  /* 0x0000002a1100720c */ /* 0x000fe20003f04070 */
[----:B------:R-:W-:Y:S01]  /*2b00*/  IMAD.X R17, RZ, RZ, R14, P1 ;  /* 0x000000ffff117224 */ /* 0x000fe200008e060e */
[----:B------:R-:W-:Y:S01]  /*2b10*/  IADD3.X R14, PT, PT, RZ, R14, RZ, P2, !PT ;  /* 0x0000000eff0e7210 */ /* 0x000fe200017fe4ff */
[----:B------:R-:W3:Y:S01]  /*2b20*/  @!P6 SYNCS.CCTL.IV [UR9+0x5810] ;  /* 0x00581000ff00e9b1 */ /* 0x000ee20008000009 */
[CC--:B------:R-:W-:Y:S01]  /*2b30*/  ISETP.GT.U32.AND P2, PT, R15.reuse, R42.reuse, PT ;  /* 0x0000002a0f00720c */ /* 0x0c0fe20003f44070 */
[----:B------:R-:W-:Y:S01]  /*2b40*/  NOP ;  /* 0x0000000000007918 */ /* 0x000fe20000000000 */
[----:B------:R-:W-:Y:S01]  /*2b50*/  ISETP.GE.U32.AND P1, PT, R15, R42, PT ;  /* 0x0000002a0f00720c */ /* 0x000fe20003f26070 */
[----:B------:R-:W-:Y:S01]  /*2b60*/  IMAD.U32 R15, R12, -0x80000000, RZ ;  /* 0x800000000c0f7824 */ /* 0x000fe200078e00ff */
[----:B------:R-:W-:-:S02]  /*2b70*/  ISETP.GT.U32.AND.EX P2, PT, R16, RZ, PT, P2 ;  /* 0x000000ff1000720c */ /* 0x000fc40003f44120 */
[----:B------:R-:W-:Y:S01]  /*2b80*/  ISETP.GE.U32.AND.EX P1, PT, R16, RZ, PT, P1 ;  /* 0x000000ff1000720c */ /* 0x000fe20003f26110 */
[----:B0-2---:R-:W-:Y:S01]  /*2b90*/  FMUL R4, R4, UR43 ;  /* 0x0000002b04047c20 */ /* 0x005fe20008400000 */
[----:B------:R-:W-:Y:S01]  /*2ba0*/  FMUL R5, R5, UR43 ;  /* 0x0000002b05057c20 */ /* 0x000fe20008400000 */
[----:B------:R-:W-:Y:S01]  /*2bb0*/  FMUL R6, R6, UR43 ;  /* 0x0000002b06067c20 */ /* 0x000fe20008400000 */
[----:B------:R-:W-:Y:S01]  /*2bc0*/  ISETP.GT.U32.AND.EX P4, PT, R18, RZ, PT, P4 ;  /* 0x000000ff1200720c */ /* 0x000fe20003f84140 */
[----:B------:R-:W-:Y:S01]  /*2bd0*/  FMUL R7, R7, UR43 ;  /* 0x0000002b07077c20 */ /* 0x000fe20008400000 */
[----:B------:R-:W-:Y:S01]  /*2be0*/  FSEL R13, R4, -INF , !P2 ;  /* 0xff800000040d7808 */ /* 0x000fe20005000000 */
[----:B------:R-:W-:Y:S01]  /*2bf0*/  FMUL R8, R8, UR43 ;  /* 0x0000002b08087c20 */ /* 0x000fe20008400000 */
[----:B------:R-:W-:Y:S01]  /*2c00*/  FSEL R5, R5, -INF , !P1 ;  /* 0xff80000005057808 */ /* 0x000fe20004800000 */
[----:B------:R-:W-:Y:S01]  /*2c10*/  FMUL R9, R9, UR43 ;  /* 0x0000002b09097c20 */ /* 0x000fe20008400000 */
[-C--:B------:R-:W-:Y:S01]  /*2c20*/  ISETP.GT.U32.AND P2, PT, R19, R42.reuse, PT ;  /* 0x0000002a1300720c */ /* 0x080fe20003f44070 */
[----:B------:R-:W-:Y:S01]  /*2c30*/  FMUL R10, R10, UR43 ;  /* 0x0000002b0a0a7c20 */ /* 0x000fe20008400000 */
[----:B------:R-:W-:Y:S01]  /*2c40*/  ISETP.GT.U32.AND P1, PT, R21, R42, PT ;  /* 0x0000002a1500720c */ /* 0x000fe20003f24070 */
[----:B------:R-:W-:Y:S01]  /*2c50*/  FMUL R11, R11, UR43 ;  /* 0x0000002b0b0b7c20 */ /* 0x000fe20008400000 */
[----:B------:R-:W-:-:S02]  /*2c60*/  FSEL R6, R6, -INF , !P4 ;  /* 0xff80000006067808 */ /* 0x000fc40006000000 */
[----:B------:R-:W-:Y:S02]  /*2c70*/  ISETP.GT.U32.AND.EX P3, PT, R20, RZ, PT, P3 ;  /* 0x000000ff1400720c */ /* 0x000fe40003f64130 */
[----:B------:R-:W-:Y:S02]  /*2c80*/  ISETP.GT.U32.AND.EX P0, PT, R22, RZ, PT, P0 ;  /* 0x000000ff1600720c */ /* 0x000fe40003f04100 */
[----:B------:R-:W-:Y:S02]  /*2c90*/  ISETP.GT.U32.AND P4, PT, R23, R42, PT ;  /* 0x0000002a1700720c */ /* 0x000fe40003f84070 */
[----:B------:R-:W-:Y:S02]  /*2ca0*/  ISETP.GT.U32.AND.EX P2, PT, R24, RZ, PT, P2 ;  /* 0x000000ff1800720c */ /* 0x000fe40003f44120 */
[----:B------:R-:W-:Y:S02]  /*2cb0*/  ISETP.GT.U32.AND.EX P1, PT, R17, RZ, PT, P1 ;  /* 0x000000ff1100720c */ /* 0x000fe40003f24110 */
[----:B------:R-:W-:-:S02]  /*2cc0*/  FSEL R7, R7, -INF , !P3 ;  /* 0xff80000007077808 */ /* 0x000fc40005800000 */
[----:B------:R-:W-:Y:S02]  /*2cd0*/  FSEL R8, R8, -INF , !P0 ;  /* 0xff80000008087808 */ /* 0x000fe40004000000 */
[----:B------:R-:W-:Y:S02]  /*2ce0*/  FMNMX3 R4, R13, R5, R6, !PT ;  /* 0x000000050d047276 */ /* 0x000fe40007800006 */
[----:B------:R-:W-:Y:S02]  /*2cf0*/  ISETP.GT.U32.AND.EX P4, PT, R14, RZ, PT, P4 ;  /* 0x000000ff0e00720c */ /* 0x000fe40003f84140 */
[----:B------:R-:W-:Y:S02]  /*2d00*/  FSEL R9, R9, -INF , !P2 ;  /* 0xff80000009097808 */ /* 0x000fe40005000000 */
[----:B------:R-:W-:Y:S02]  /*2d10*/  FSEL R10, R10, -INF , !P1 ;  /* 0xff8000000a0a7808 */ /* 0x000fe40004800000 */
[----:B------:R-:W-:-:S02]  /*2d20*/  FMNMX3 R4, R4, R7, R8, !PT ;  /* 0x0000000704047276 */ /* 0x000fc40007800008 */
[----:B------:R-:W-:Y:S02]  /*2d30*/  FSEL R11, R11, -INF , !P4 ;  /* 0xff8000000b0b7808 */ /* 0x000fe40006000000 */
[----:B------:R-:W-:-:S04]  /*2d40*/  FMNMX3 R4, R4, R9, R10, !PT ;  /* 0x0000000904047276 */ /* 0x000fc8000780000a */
[----:B------:R-:W-:-:S05]  /*2d50*/  FMNMX R4, R11, R4, !PT ;  /* 0x000000040b047209 */ /* 0x000fca0007800000 */
[----:B------:R-:W0:Y:S02]  /*2d60*/  SHFL.BFLY PT, R66, R4, 0x10, 0x1f ;  /* 0x0e001f0004427f89 */ /* 0x000e2400000e0000 */
[----:B0-----:R-:W-:-:S05]  /*2d70*/  FMNMX3 R66, R4, R66, R51, !PT ;  /* 0x0000004204427276 */ /* 0x001fca0007800033 */
[----:B------:R-:W-:Y:S01]  /*2d80*/  FADD R14, -R66, R51 ;  /* 0x00000033420e7221 */ /* 0x000fe20000000100 */
[--C-:B------:R-:W-:Y:S01]  /*2d90*/  FADD R13, R13, -R66.reuse ;  /* 0x800000420d0d7221 */ /* 0x100fe20000000000 */
[--C-:B------:R-:W-:Y:S01]  /*2da0*/  FADD R5, R5, -R66.reuse ;  /* 0x8000004205057221 */ /* 0x100fe20000000000 */
[--C-:B------:R-:W-:Y:S01]  /*2db0*/  FADD R6, R6, -R66.reuse ;  /* 0x8000004206067221 */ /* 0x100fe20000000000 */
[----:B------:R-:W-:Y:S01]  /*2dc0*/  FMUL R51, R14, 1.4426950216293334961 ;  /* 0x3fb8aa3b0e337820 */ /* 0x000fe20000400000 */
[----:B------:R-:W-:Y:S01]  /*2dd0*/  FMUL R52, R13, 1.4426950216293334961 ;  /* 0x3fb8aa3b0d347820 */ /* 0x000fe20000400000 */
[----:B------:R-:W-:Y:S01]  /*2de0*/  FMUL R5, R5, 1.4426950216293334961 ;  /* 0x3fb8aa3b05057820 */ /* 0x000fe20000400000 */
[----:B------:R-:W-:Y:S01]  /*2df0*/  FMUL R6, R6, 1.4426950216293334961 ;  /* 0x3fb8aa3b06067820 */ /* 0x000fe20000400000 */
[--C-:B------:R-:W-:Y:S01]  /*2e00*/  FADD R7, R7, -R66.reuse ;  /* 0x8000004207077221 */ /* 0x100fe20000000000 */
[--C-:B------:R-:W-:Y:S01]  /*2e10*/  FADD R8, R8, -R66.reuse ;  /* 0x8000004208087221 */ /* 0x100fe20000000000 */
[----:B------:R-:W3:Y:S01]  /*2e20*/  MUFU.EX2 R51, R51 ;  /* 0x0000003300337308 */ /* 0x000ee20000000800 */
[--C-:B------:R-:W-:Y:S01]  /*2e30*/  FADD R9, R9, -R66.reuse ;  /* 0x8000004209097221 */ /* 0x100fe20000000000 */
[----:B------:R-:W-:Y:S01]  /*2e40*/  FMUL R7, R7, 1.4426950216293334961 ;  /* 0x3fb8aa3b07077820 */ /* 0x000fe20000400000 */
[----:B------:R-:W-:Y:S01]  /*2e50*/  FMUL R8, R8, 1.4426950216293334961 ;  /* 0x3fb8aa3b08087820 */ /* 0x000fe20000400000 */
[--C-:B------:R-:W-:Y:S01]  /*2e60*/  FADD R10, R10, -R66.reuse ;  /* 0x800000420a0a7221 */ /* 0x100fe20000000000 */
[----:B------:R-:W-:Y:S01]  /*2e70*/  FMUL R9, R9, 1.4426950216293334961 ;  /* 0x3fb8aa3b09097820 */ /* 0x000fe20000400000 */
[----:B------:R-:W-:-:S02]  /*2e80*/  FADD R11, R11, -R66 ;  /* 0x800000420b0b7221 */ /* 0x000fc40000000000 */
[----:B------:R-:W-:Y:S01]  /*2e90*/  MUFU.EX2 R52, R52 ;  /* 0x0000003400347308 */ /* 0x000fe20000000800 */
[----:B------:R-:W-:Y:S01]  /*2ea0*/  FMUL R10, R10, 1.4426950216293334961 ;  /* 0x3fb8aa3b0a0a7820 */ /* 0x000fe20000400000 */
[----:B------:R-:W-:-:S06]  /*2eb0*/  FMUL R12, R11, 1.4426950216293334961 ;  /* 0x3fb8aa3b0b0c7820 */ /* 0x000fcc0000400000 */
[----:B------:R-:W0:Y:S01]  /*2ec0*/  MUFU.EX2 R13, R5 ;  /* 0x00000005000d7308 */ /* 0x000e220000000800 */
[----:B---3--:R2:W-:Y:S01]  /*2ed0*/  STSM.16.M88 [R45+0x4800], R51 ;  /* 0x004800332d007844 */ /* 0x0085e20000000000 */
[----:B------:R-:W-:Y:S06]  /*2ee0*/  BAR.SYNC.DEFER_BLOCKING 0x0 ;  /* 0x0000000000007b1d */ /* 0x000fec0000010000 */
[----:B------:R-:W3:Y:S01]  /*2ef0*/  MUFU.EX2 R53, R6 ;  /* 0x0000000600357308 */ /* 0x000ee20000000800 */
[----:B0-----:R-:W-:-:S07]  /*2f00*/  FADD R4, R52, R13 ;  /* 0x0000000d34047221 */ /* 0x001fce0000000000 */
[----:B------:R0:W4:Y:S08]  /*2f10*/  MUFU.EX2 R14, R7 ;  /* 0x00000007000e7308 */ /* 0x0001300000000800 */
[----:B------:R-:W5:Y:S01]  /*2f20*/  MUFU.EX2 R54, R8 ;  /* 0x0000000800367308 */ /* 0x000f620000000800 */
[----:B---3--:R-:W-:Y:S01]  /*2f30*/  FADD R5, R53, R4 ;  /* 0x0000000435057221 */ /* 0x008fe20000000000 */
[----:B------:R2:W3:Y:S01]  /*2f40*/  LDSM.16.M88 R69, [R44+UR9+0x4800] ;  /* 0x004800092c45783b */ /* 0x0004e20008000000 */
[----:B------:R-:W1:Y:S01]  /*2f50*/  SYNCS.PHASECHK.TRANS64.TRYWAIT P0, [UR32], R15 ;  /* 0x0000000fff0075a7 */ /* 0x000e620008001120 */
[----:B0-----:R-:W-:-:S04]  /*2f60*/  IMAD.WIDE R6, R47, 0x2, R72 ;  /* 0x000000022f067825 */ /* 0x001fc800078e0248 */
[----:B------:R0:W2:Y:S01]  /*2f70*/  MUFU.EX2 R17, R9 ;  /* 0x0000000900117308 */ /* 0x0000a20000000800 */
[----:B----4-:R-:W-:-:S07]  /*2f80*/  FADD R5, R14, R5 ;  /* 0x000000050e057221 */ /* 0x010fce0000000000 */
[----:B------:R4:W4:Y:S01]  /*2f90*/  MUFU.EX2 R18, R10 ;  /* 0x0000000a00127308 */ /* 0x0009220000000800 */
[----:B-----5:R-:W-:Y:S01]  /*2fa0*/  FADD R5, R54, R5 ;  /* 0x0000000536057221 */ /* 0x020fe20000000000 */
[----:B0-----:R-:W-:-:S06]  /*2fb0*/  IMAD.WIDE R8, R47, 0x2, R70 ;  /* 0x000000022f087825 */ /* 0x001fcc00078e0246 */
[----:B------:R-:W0:Y:S01]  /*2fc0*/  MUFU.EX2 R55, R12 ;  /* 0x0000000c00377308 */ /* 0x000e220000000800 */
[----:B--2---:R-:W-:Y:S01]  /*2fd0*/  FADD R5, R17, R5 ;  /* 0x0000000511057221 */ /* 0x004fe20000000000 */
[----:B----4-:R-:W-:-:S04]  /*2fe0*/  IMAD.WIDE R10, R47, 0x2, R64 ;  /* 0x000000022f0a7825 */ /* 0x010fc800078e0240 */
[----:B------:R-:W-:-:S04]  /*2ff0*/  FADD R5, R18, R5 ;  /* 0x0000000512057221 */ /* 0x000fc80000000000 */
[----:B0-----:R-:W-:Y:S01]  /*3000*/  FADD R68, R55, R5 ;  /* 0x0000000537447221 */ /* 0x001fe20000000000 */
[----:B------:R-:W-:-:S04]  /*3010*/  IMAD.WIDE R4, R47, 0x2, R74 ;  /* 0x000000022f047825 */ /* 0x000fc800078e024a */
[----:B------:R0:W2:Y:S01]  /*3020*/  SHFL.BFLY PT, R67, R68, 0x10, 0x1f ;  /* 0x0e001f0044437f89 */ /* 0x0000a200000e0000 */
[----:B-1-3--:R-:W-:Y:S05]  /*3030*/  @!P0 BRA `(.L_x_18) ;  /* 0x0000001c00bc8947 */ /* 0x00afea0003800000 */
.L_x_26:
[----:B------:R-:W3:Y:S04]  /*3040*/  LDG.E.U16 R76, desc[UR26][R4.64] ;  /* 0x0000001a044c7981 */ /* 0x000ee8000c1e1500 */
[----:B------:R-:W4:Y:S04]  /*3050*/  LDG.E.U16 R77, desc[UR26][R6.64] ;  /* 0x0000001a064d7981 */ /* 0x000f28000c1e1500 */
[----:B------:R-:W5:Y:S04]  /*3060*/  LDG.E.U16 R12, desc[UR26][R8.64] ;  /* 0x0000001a080c7981 */ /* 0x000f68000c1e1500 */
[----:B--2---:R-:W2:Y:S01]  /*3070*/  LDG.E.U16 R16, desc[UR26][R10.64] ;  /* 0x0000001a0a107981 */ /* 0x004ea2000c1e1500 */
[----:B------:R-:W-:Y:S01]  /*3080*/  F2FP.F16.F32.PACK_AB R52, R13, R52 ;  /* 0x000000340d34723e */ /* 0x000fe200000000ff */
[----:B------:R-:W-:Y:S01]  /*3090*/  ULEA UR32, UR31, UR9, 0x3 ;  /* 0x000000091f207291 */ /* 0x000fe2000f8e18ff */
[----:B------:R-:W-:Y:S01]  /*30a0*/  F2FP.F16.F32.PACK_AB R53, R14, R53 ;  /* 0x000000350e35723e */ /* 0x000fe200000000ff */
[----:B0-----:R-:W-:Y:S01]  /*30b0*/  FADD R68, R68, R67 ;  /* 0x0000004344447221 */ /* 0x001fe20000000000 */
[----:B------:R-:W-:Y:S01]  /*30c0*/  F2FP.F16.F32.PACK_AB R54, R17, R54 ;  /* 0x000000361136723e */ /* 0x000fe200000000ff */
[----:B------:R-:W-:Y:S01]  /*30d0*/  UIADD3 UR32, UPT, UPT, UR32, 0x5800, URZ ;  /* 0x0000580020207890 */ /* 0x000fe2000fffe0ff */
[----:B------:R-:W-:-:S04]  /*30e0*/  F2FP.F16.F32.PACK_AB R55, R55, R18 ;  /* 0x000000123737723e */ /* 0x000fc800000000ff */
[----:B------:R-:W-:Y:S01]  /*30f0*/  STTM.16dp32bit_t0_t15.x4 tmem[UR13], R52 ;  /* 0x00000034000079ed */ /* 0x000fe2000890000d */
[----:B------:R0:W-:Y:S02]  /*3100*/  STTM.16dp32bit_t16_t31.x4 tmem[UR13+0x4], R52 ;  /* 0x00000434000079ed */ /* 0x0001e4000892000d */
[----:B0-----:R-:W-:Y:S01]  /*3110*/  IMAD.MOV.U32 R52, RZ, RZ, R3 ;  /* 0x000000ffff347224 */ /* 0x001fe200078e0003 */
[----:B---3--:R-:W-:Y:S04]  /*3120*/  STS.U16 [R43+UR9+0x5000], R76 ;  /* 0x0050004c2b007988 */ /* 0x008fe80008000409 */
[----:B----4-:R-:W-:Y:S04]  /*3130*/  STS.U16 [R43+UR9+0x5200], R77 ;  /* 0x0052004d2b007988 */ /* 0x010fe80008000409 */
[----:B-----5:R-:W-:Y:S04]  /*3140*/  STS.U16 [R43+UR9+0x5400], R12 ;  /* 0x0054000c2b007988 */ /* 0x020fe80008000409 */
[----:B--2---:R0:W-:Y:S01]  /*3150*/  STS.U16 [R43+UR9+0x5600], R16 ;  /* 0x005600102b007988 */ /* 0x0041e20008000409 */
[----:B------:R-:W1:Y:S02]  /*3160*/  FENCE.VIEW.ASYNC.T ;  /* 0x00000000000073c6 */ /* 0x000e640000000200 */
[----:B-1----:R-:W-:Y:S06]  /*3170*/  BAR.SYNC.DEFER_BLOCKING 0x0 ;  /* 0x0000000000007b1d */ /* 0x002fec0000010000 */
[----:B0-----:R-:W0:Y:S01]  /*3180*/  LDTM.x32 R4, tmem[UR10] ;  /* 0x0000000a000479ee */ /* 0x001e2200082c0000 */
[----:B------:R-:W-:Y:S01]  /*3190*/  NOP ;  /* 0x0000000000007918 */ /* 0x000fe20000000000 */
        /* <DEDUP_REMOVED lines=32> */
[----:B------:R0:W-:Y:S01]  /*33a0*/  STTM.x32 tmem[UR10], R4 ;  /* 0x00000004000079ed */ /* 0x0001e200082c000a */
[----:B------:R-:W1:Y:S02]  /*33b0*/  FENCE.VIEW.ASYNC.T ;  /* 0x00000000000073c6 */ /* 0x000e640000000200 */
[----:B-1----:R-:W-:Y:S06]  /*33c0*/  BAR.SYNC.DEFER_BLOCKING 0x0 ;  /* 0x0000000000007b1d */ /* 0x002fec0000010000 */
[----:B------:R1:W-:Y:S06]  /*33d0*/  MEMBAR.ALL.CTA ;  /* 0x0000000000007992 */ /* 0x0003ec0000008000 */
[----:B-1----:R-:W1:Y:S02]  /*33e0*/  FENCE.VIEW.ASYNC.S ;  /* 0x00000000000073c6 */ /* 0x002e640000000000 */
[----:B-1----:R-:W-:Y:S06]  /*33f0*/  BAR.SYNC.DEFER_BLOCKING 0x0 ;  /* 0x0000000000007b1d */ /* 0x002fec0000010000 */
[----:B------:R-:W-:Y:S05]  /*3400*/  BRA.U UP1, `(.L_x_19) ;  /* 0x0000000101287547 */ /* 0x000fea000b800000 */
[----:B------:R-:W-:Y:S01]  /*3410*/  UMOV UR4, UR32 ;  /* 0x0000002000047c82 */ /* 0x000fe20008000000 */
[----:B------:R-:W-:Y:S01]  /*3420*/  UMOV UR5, URZ ;  /* 0x000000ff00057c82 */ /* 0x000fe20008000000 */
[----:B------:R-:W-:Y:S01]  /*3430*/  UMOV UR18, UR29 ;  /* 0x0000001d00127c82 */ /* 0x000fe20008000000 */
[----:B------:R-:W-:Y:S01]  /*3440*/  UMOV UR19, 0xc0004010 ;  /* 0xc000401000137882 */ /* 0x000fe20000000000 */
[----:B------:R-:W-:Y:S01]  /*3450*/  UMOV UR22, 0x0 ;  /* 0x0000000000167882 */ /* 0x000fe20000000000 */
[----:B------:R-:W-:Y:S01]  /*3460*/  UMOV UR23, 0x8100010 ;  /* 0x0810001000177882 */ /* 0x000fe20000000000 */
[----:B------:R-:W-:Y:S01]  /*3470*/  UMOV UR4, UR4 ;  /* 0x0000000400047c82 */ /* 0x000fe20008000000 */
[----:B------:R1:W-:Y:S01]  /*3480*/  UTCHMMA tmem[UR42], gdesc[UR18], tmem[UR33], tmem[UR22], idesc[UR23], UPT ;  /* 0x00ff16122a0079ea */ /* 0x0003e2000b800021 */
[----:B------:R1:W-:Y:S01]  /*3490*/  UTCBAR [UR4], URZ ;  /* 0x000000ff040073e9 */ /* 0x0003e200080000ff */
[----:B------:R-:W-:Y:S02]  /*34a0*/  NOP ;  /* 0x0000000000007918 */ /* 0x000fe40000000000 */
.L_x_19:
[----:B------:R-:W-:Y:S01]  /*34b0*/  UIADD3 UR6, UP2, UPT, UR6, 0x10, URZ ;  /* 0x0000001006067890 */ /* 0x000fe2000ff5e0ff */
[----:B------:R-:W-:Y:S01]  /*34c0*/  VIADD R47, R47, UR30 ;  /* 0x0000001e2f2f7c36 */ /* 0x000fe20008000000 */
[----:B------:R-:W-:Y:S01]  /*34d0*/  UIADD3 UR31, UPT, UPT, UR31, 0x1, URZ ;  /* 0x000000011f1f7890 */ /* 0x000fe2000fffe0ff */
[----:B------:R-:W-:Y:S01]  /*34e0*/  FFMA R46, R51, R46, R68 ;  /* 0x0000002e332e7223 */ /* 0x000fe20000000044 */
[----:B------:R-:W-:Y:S01]  /*34f0*/  UIADD3.X UR7, UPT, UPT, URZ, UR7, URZ, UP2, !UPT ;  /* 0x00000007ff077290 */ /* 0x000fe200097fe4ff */
[----:B------:R-:W-:Y:S01]  /*3500*/  IMAD.IADD R48, R49, 0x1, R48 ;  /* 0x0000000131307824 */ /* 0x000fe200078e0230 */
[----:B------:R-:W-:Y:S01]  /*3510*/  ISETP.LE.U32.AND P0, PT, R50, UR6, PT ;  /* 0x0000000632007c0c */ /* 0x000fe2000bf03070 */
[----:B------:R-:W-:Y:S01]  /*3520*/  UISETP.GT.AND UP2, UPT, UR31, 0x1, UPT ;  /* 0x000000011f00788c */ /* 0x000fe2000bf44270 */
[----:B0-----:R-:W-:Y:S01]  /*3530*/  IMAD.MOV.U32 R12, RZ, RZ, R52 ;  /* 0x000000ffff0c7224 */ /* 0x001fe200078e0034 */
[----:B------:R-:W-:Y:S01]  /*3540*/  MOV R51, R66 ;  /* 0x0000004200337202 */ /* 0x000fe20000000f00 */
[----:B------:R-:W-:Y:S01]  /*3550*/  IMAD.U32 R4, RZ, RZ, UR7 ;  /* 0x00000007ff047e24 */ /* 0x000fe2000f8e00ff */
[----:B-1----:R-:W-:-:S02]  /*3560*/  USEL UR4, URZ, 0x1, !UP2 ;  /* 0x00000001ff047887 */ /* 0x002fc4000d000000 */
[----:B------:R-:W-:Y:S02]  /*3570*/  USEL UR31, UR31, URZ, !UP2 ;  /* 0x000000ff1f1f7287 */ /* 0x000fe4000d000000 */
[----:B------:R-:W-:Y:S02]  /*3580*/  ISETP.GE.U32.AND.EX P0, PT, R4, RZ, PT, P0 ;  /* 0x000000ff0400720c */ /* 0x000fe40003f06100 */
[----:B------:R-:W-:-:S11]  /*3590*/  LOP3.LUT R3, R3, UR4, RZ, 0x3c, !PT ;  /* 0x0000000403037c12 */ /* 0x000fd6000f8e3cff */
[----:B------:R-:W-:Y:S05]  /*35a0*/  @!P0 BRA `(.L_x_20) ;  /* 0xfffffff000508947 */ /* 0x000fea000383ffff */
[----:B------:R-:W-:Y:S01]  /*35b0*/  ISETP.GE.AND P0, PT, R40, 0x1, PT ;  /* 0x000000012800780c */ /* 0x000fe20003f06270 */
[----:B------:R-:W-:-:S12]  /*35c0*/  IMAD.MOV.U32 R51, RZ, RZ, R66 ;  /* 0x000000ffff337224 */ /* 0x000fd800078e0042 */
[----:B------:R-:W-:Y:S05]  /*35d0*/  @!P0 BRA `(.L_x_15) ;  /* 0x0000000000108947 */ /* 0x000fea0003800000 */
[----:B------:R-:W-:-:S04]  /*35e0*/  IMAD.U32 R3, R52, -0x80000000, RZ ;  /* 0x8000000034037824 */ /* 0x000fc800078e00ff */
[----:B------:R-:W0:Y:S02]  /*35f0*/  SYNCS.PHASECHK.TRANS64.TRYWAIT P0, [UR32], R3 ;  /* 0x00000003ff0075a7 */ /* 0x000e240008001120 */
[----:B0-----:R-:W-:Y:S05]  /*3600*/  @!P0 BRA `(.L_x_21) ;  /* 0x0000001800548947 */ /* 0x001fea0003800000 */
.L_x_27:
[----:B------:R-:W-:-:S07]  /*3610*/  IMAD.MOV.U32 R51, RZ, RZ, R66 ;  /* 0x000000ffff337224 */ /* 0x000fce00078e0042 */
.L_x_15:
[----:B------:R-:W-:Y:S01]  /*3620*/  BAR.SYNC.DEFER_BLOCKING 0x0 ;  /* 0x0000000000007b1d */ /* 0x000fe20000010000 */
[----:B------:R-:W-:Y:S01]  /*3630*/  FSETP.GEU.AND P1, PT, R46, 1.175494350822287508e-38, PT ;  /* 0x008000002e00780b */ /* 0x000fe20003f2e000 */
[----:B-1----:R-:W-:Y:S01]  /*3640*/  IMAD.MOV.U32 R5, RZ, RZ, 0x3dc6b27f ;  /* 0x3dc6b27fff057424 */ /* 0x002fe200078e00ff */
[----:B------:R-:W-:Y:S02]  /*3650*/  SHF.R.U32.HI R40, RZ, 0x2, R0 ;  /* 0x00000002ff287819 */ /* 0x000fe40000011600 */
[----:B------:R-:W-:Y:S01]  /*3660*/  LOP3.LUT R38, R0, 0x80, RZ, 0xc0, !PT ;  /* 0x0000008000267812 */ /* 0x000fe200078ec0ff */
[----:B------:R-:W0:Y:S01]  /*3670*/  LDCU.64 UR4, c[0x0][0x3e0] ;  /* 0x00007c00ff0477ac */ /* 0x000e220008000a00 */
[----:B------:R-:W-:Y:S02]  /*3680*/  LOP3.LUT R43, R40, 0x38, RZ, 0xc0, !PT ;  /* 0x00000038282b7812 */ /* 0x000fe400078ec0ff */
[----:B------:R-:W-:Y:S02]  /*3690*/  FSEL R40, RZ, -23, P1 ;  /* 0xc1b80000ff287808 */ /* 0x000fe40000800000 */
[----:B------:R-:W-:Y:S01]  /*36a0*/  LEA R38, R38, UR9, 0x5 ;  /* 0x0000000926267c11 */ /* 0x000fe2000f8e28ff */
[----:B------:R-:W1:Y:S02]  /*36b0*/  @!P6 SYNCS.CCTL.IV [UR9+0x5800] ;  /* 0x00580000ff00e9b1 */ /* 0x000e640008000009 */
[----:B-1----:R-:W-:Y:S01]  /*36c0*/  BAR.SYNC.DEFER_BLOCKING 0x0 ;  /* 0x0000000000007b1d */ /* 0x002fe20000010000 */
[----:B0-----:R-:W-:-:S04]  /*36d0*/  UIMAD UR4, UR8, UR4, URZ ;  /* 0x00000004080472a4 */ /* 0x001fc8000f8e02ff */
[----:B------:R-:W-:Y:S01]  /*36e0*/  USHF.L.U32 UR6, UR4, 0x1, URZ ;  /* 0x0000000104067899 */ /* 0x000fe200080006ff */
[----:B------:R-:W0:Y:S02]  /*36f0*/  @!P6 SYNCS.CCTL.IV [UR9+0x5808] ;  /* 0x00580800ff00e9b1 */ /* 0x000e240008000009 */
[----:B0-----:R0:W-:Y:S01]  /*3700*/  STSM.16.M88 [R45], R46 ;  /* 0x0000002e2d007844 */ /* 0x0011e20000000000 */
[----:B------:R-:W-:Y:S01]  /*3710*/  BAR.SYNC.DEFER_BLOCKING 0x0 ;  /* 0x0000000000007b1d */ /* 0x000fe20000010000 */
[----:B0-----:R-:W-:Y:S01]  /*3720*/  @!P1 FMUL R46, R46, 8388608 ;  /* 0x4b0000002e2e9820 */ /* 0x001fe20000400000 */
[----:B------:R-:W-:-:S03]  /*3730*/  LOP3.LUT R45, R0, 0x7f, RZ, 0xc0, !PT ;  /* 0x0000007f002d7812 */ /* 0x000fc600078ec0ff */
[C---:B------:R-:W-:Y:S01]  /*3740*/  VIADD R3, R46.reuse, 0xc0cafb0d ;  /* 0xc0cafb0d2e037836 */ /* 0x040fe20000000000 */
[----:B------:R-:W-:Y:S02]  /*3750*/  LEA R38, R45, R38, 0x4 ;  /* 0x000000262d267211 */ /* 0x000fe400078e20ff */
[C---:B------:R-:W-:Y:S02]  /*3760*/  ISETP.GE.U32.AND P1, PT, R46.reuse, 0x7f800000, PT ;  /* 0x7f8000002e00780c */ /* 0x040fe40003f26070 */
[----:B------:R-:W-:Y:S02]  /*3770*/  LOP3.LUT R3, R3, 0xff800000, RZ, 0xc0, !PT ;  /* 0xff80000003037812 */ /* 0x000fe400078ec0ff */
[----:B------:R-:W-:-:S03]  /*3780*/  FSETP.NEU.AND P2, PT, R46, RZ, PT ;  /* 0x000000ff2e00720b */ /* 0x000fc60003f4d000 */
[----:B------:R-:W-:Y:S01]  /*3790*/  IMAD.IADD R4, R46, 0x1, -R3 ;  /* 0x000000012e047824 */ /* 0x000fe200078e0a03 */
[----:B------:R0:W1:Y:S03]  /*37a0*/  LDSM.16.M88 R39, [R44+UR9] ;  /* 0x000000092c27783b */ /* 0x0000660008000000 */
[----:B------:R-:W-:-:S04]  /*37b0*/  FADD R42, R4, -1 ;  /* 0xbf800000042a7421 */ /* 0x000fc80000000000 */
[----:B------:R-:W-:Y:S01]  /*37c0*/  FFMA.FTZ R5, R42, R5, -0.16845393180847167969 ;  /* 0xbe2c7f302a057423 */ /* 0x000fe20000010005 */
[----:B0-----:R-:W-:-:S03]  /*37d0*/  LOP3.LUT R44, R43, 0x1f, R0, 0xf8, !PT ;  /* 0x0000001f2b2c7812 */ /* 0x001fc600078ef800 */
[----:B------:R-:W-:Y:S01]  /*37e0*/  FFMA.FTZ R5, R42, R5, 0.1716887056827545166 ;  /* 0x3e2fcf2a2a057423 */ /* 0x000fe20000010005 */
[----:B------:R-:W-:-:S03]  /*37f0*/  SHF.R.U32.HI R0, RZ, 0x1, R0 ;  /* 0x00000001ff007819 */ /* 0x000fc60000011600 */
[----:B------:R-:W-:-:S04]  /*3800*/  FFMA.FTZ R5, R42, R5, -0.17900948226451873779 ;  /* 0xbe374e432a057423 */ /* 0x000fc80000010005 */
[----:B------:R-:W-:-:S04]  /*3810*/  FFMA.FTZ R5, R42, R5, 0.20512372255325317383 ;  /* 0x3e520bf42a057423 */ /* 0x000fc80000010005 */
[----:B------:R-:W-:-:S04]  /*3820*/  FFMA.FTZ R5, R42, R5, -0.24046532809734344482 ;  /* 0xbe763c8b2a057423 */ /* 0x000fc80000010005 */
[C---:B------:R-:W-:Y:S02]  /*3830*/  FFMA.FTZ R41, R42.reuse, R5, 0.28857114911079406738 ;  /* 0x3e93bf992a297423 */ /* 0x040fe40000010005 */
[----:B------:R-:W0:Y:S01]  /*3840*/  LDTM.x32 R4, tmem[UR10] ;  /* 0x0000000a000479ee */ /* 0x000e2200082c0000 */
[----:B------:R-:W-:Y:S01]  /*3850*/  NOP ;  /* 0x0000000000007918 */ /* 0x000fe20000000000 */
[----:B------:R-:W-:-:S04]  /*3860*/  FFMA.FTZ R41, R42, R41, -0.36067417263984680176 ;  /* 0xbeb8aa492a297423 */ /* 0x000fc80000010029 */
[----:B------:R-:W-:-:S04]  /*3870*/  FFMA.FTZ R41, R42, R41, 0.48089820146560668945 ;  /* 0x3ef6384a2a297423 */ /* 0x000fc80000010029 */
[C---:B------:R-:W-:Y:S01]  /*3880*/  FFMA.FTZ R41, R42.reuse, R41, -0.72134751081466674805 ;  /* 0xbf38aa3b2a297423 */ /* 0x040fe20000010029 */
[----:B0-----:R-:W-:Y:S01]  /*3890*/  BAR.SYNC.DEFER_BLOCKING 0x0 ;  /* 0x0000000000007b1d */ /* 0x001fe20000010000 */
[C---:B-1----:R-:W-:Y:S02]  /*38a0*/  FSETP.GT.AND P0, PT, |R39|.reuse, 8.50705917302346158658e+37, PT ;  /* 0x7e8000002700780b */ /* 0x042fe40003f04200 */
[C---:B------:R-:W-:Y:S01]  /*38b0*/  FMUL R43, R42.reuse, R41 ;  /* 0x000000292a2b7220 */ /* 0x040fe20000400000 */
[----:B------:R-:W-:Y:S02]  /*38c0*/  FSETP.GEU.AND P3, PT, |R39|, 1.175494350822287508e-38, PT ;  /* 0x008000002700780b */ /* 0x000fe40003f6e200 */
[----:B------:R-:W-:Y:S01]  /*38d0*/  I2FP.F32.S32 R41, R3 ;  /* 0x0000000300297245 */ /* 0x000fe20000201400 */
[----:B------:R-:W-:Y:S01]  /*38e0*/  FMUL R43, R42, R43 ;  /* 0x0000002b2a2b7220 */ /* 0x000fe20000400000 */
[----:B------:R-:W-:-:S03]  /*38f0*/  IMAD.SHL.U32 R3, R44, 0x10, RZ ;  /* 0x000000102c037824 */ /* 0x000fc600078e00ff */
[----:B------:R-:W-:Y:S01]  /*3900*/  FFMA.FTZ R40, R41, 1.1920928955078125e-07, R40 ;  /* 0x3400000029287823 */ /* 0x000fe20000010028 */
[----:B------:R-:W-:Y:S01]  /*3910*/  FFMA.FTZ R43, R42, 1.4426950216293334961, R43 ;  /* 0x3fb8aa3b2a2b7823 */ /* 0x000fe2000001002b */
[----:B------:R-:W-:Y:S01]  /*3920*/  LOP3.LUT R45, R3, 0x1b0, RZ, 0xc0, !PT ;  /* 0x000001b0032d7812 */ /* 0x000fe200078ec0ff */
[----:B------:R-:W-:Y:S01]  /*3930*/  @P0 FMUL R39, R39, 0.25 ;  /* 0x3e80000027270820 */ /* 0x000fe20000400000 */
[----:B------:R-:W-:Y:S01]  /*3940*/  @P0 FMUL R6, R6, 0.25 ;  /* 0x3e80000006060820 */ /* 0x000fe20000400000 */
[----:B------:R-:W-:Y:S01]  /*3950*/  @P0 FMUL R5, R5, 0.25 ;  /* 0x3e80000005050820 */ /* 0x000fe20000400000 */
[----:B------:R-:W-:Y:S01]  /*3960*/  @P0 FMUL R7, R7, 0.25 ;  /* 0x3e80000007070820 */ /* 0x000fe20000400000 */
[----:B------:R-:W-:Y:S01]  /*3970*/  @!P3 FMUL R39, R39, 16777216 ;  /* 0x4b8000002727b820 */ /* 0x000fe20000400000 */
[----:B------:R-:W-:Y:S01]  /*3980*/  @P0 FMUL R8, R8, 0.25 ;  /* 0x3e80000008080820 */ /* 0x000fe20000400000 */
[----:B------:R-:W-:Y:S01]  /*3990*/  @P0 FMUL R10, R10, 0.25 ;  /* 0x3e8000000a0a0820 */ /* 0x000fe20000400000 */
[----:B------:R-:W-:Y:S01]  /*39a0*/  @!P3 FMUL R6, R6, 16777216 ;  /* 0x4b8000000606b820 */ /* 0x000fe20000400000 */
[----:B------:R-:W-:Y:S01]  /*39b0*/  @!P3 FMUL R5, R5, 16777216 ;  /* 0x4b8000000505b820 */ /* 0x000fe20000400000 */
[----:B------:R-:W-:Y:S01]  /*39c0*/  @!P3 FMUL R7, R7, 16777216 ;  /* 0x4b8000000707b820 */ /* 0x000fe20000400000 */
[----:B------:R-:W0:Y:S01]  /*39d0*/  MUFU.RCP R39, R39 ;  /* 0x0000002700277308 */ /* 0x000e220000001000 */
[----:B------:R-:W-:Y:S01]  /*39e0*/  @!P3 FMUL R8, R8, 16777216 ;  /* 0x4b8000000808b820 */ /* 0x000fe20000400000 */
[----:B------:R-:W-:Y:S01]  /*39f0*/  @!P3 FMUL R10, R10, 16777216 ;  /* 0x4b8000000a0ab820 */ /* 0x000fe20000400000 */
[----:B------:R-:W-:Y:S01]  /*3a00*/  @P0 FMUL R9, R9, 0.25 ;  /* 0x3e80000009090820 */ /* 0x000fe20000400000 */
        /* <DEDUP_REMOVED lines=10> */
[----:B------:R-:W-:Y:S01]  /*3ab0*/  @!P3 FMUL R9, R9, 16777216 ;  /* 0x4b8000000909b820 */ /* 0x000fe20000400000 */
[----:B------:R-:W-:Y:S01]  /*3ac0*/  @!P3 FMUL R11, R11, 16777216 ;  /* 0x4b8000000b0bb820 */ /* 0x000fe20000400000 */
[----:B------:R-:W-:Y:S01]  /*3ad0*/  @!P3 FMUL R12, R12, 16777216 ;  /* 0x4b8000000c0cb820 */ /* 0x000fe20000400000 */
[C---:B0-----:R-:W-:Y:S01]  /*3ae0*/  FMUL R41, R39.reuse, R6 ;  /* 0x0000000627297220 */ /* 0x041fe20000400000 */
[C---:B------:R-:W-:Y:S01]  /*3af0*/  FMUL R5, R39.reuse, R5 ;  /* 0x0000000527057220 */ /* 0x040fe20000400000 */
[C---:B------:R-:W-:Y:S01]  /*3b00*/  FMUL R6, R39.reuse, R7 ;  /* 0x0000000727067220 */ /* 0x040fe20000400000 */
[C---:B------:R-:W-:Y:S01]  /*3b10*/  FMUL R7, R39.reuse, R8 ;  /* 0x0000000827077220 */ /* 0x040fe20000400000 */
[----:B------:R-:W-:Y:S01]  /*3b20*/  FMUL R10, R39, R10 ;  /* 0x0000000a270a7220 */ /* 0x000fe20000400000 */
[----:B------:R-:W-:Y:S01]  /*3b30*/  @!P3 FMUL R13, R13, 16777216 ;  /* 0x4b8000000d0db820 */ /* 0x000fe20000400000 */
[----:B------:R-:W-:Y:S01]  /*3b40*/  @!P3 FMUL R14, R14, 16777216 ;  /* 0x4b8000000e0eb820 */ /* 0x000fe20000400000 */
[----:B------:R-:W-:Y:S01]  /*3b50*/  @!P3 FMUL R17, R17, 16777216 ;  /* 0x4b8000001111b820 */ /* 0x000fe20000400000 */
[----:B------:R-:W-:Y:S01]  /*3b60*/  @!P3 FMUL R4, R4, 16777216 ;  /* 0x4b8000000404b820 */ /* 0x000fe20000400000 */
[----:B------:R-:W-:Y:S01]  /*3b70*/  @!P3 FMUL R15, R15, 16777216 ;  /* 0x4b8000000f0fb820 */ /* 0x000fe20000400000 */
[----:B------:R-:W-:Y:S01]  /*3b80*/  @!P3 FMUL R16, R16, 16777216 ;  /* 0x4b8000001010b820 */ /* 0x000fe20000400000 */
[----:B------:R-:W-:Y:S01]  /*3b90*/  @!P3 FMUL R18, R18, 16777216 ;  /* 0x4b8000001212b820 */ /* 0x000fe20000400000 */
[----:B------:R-:W-:Y:S01]  /*3ba0*/  @!P3 FMUL R19, R19, 16777216 ;  /* 0x4b8000001313b820 */ /* 0x000fe20000400000 */
[----:B------:R-:W-:Y:S01]  /*3bb0*/  F2FP.F16.F32.PACK_AB R8, R6, R5 ;  /* 0x000000050608723e */ /* 0x000fe200000000ff */
[C---:B------:R-:W-:Y:S01]  /*3bc0*/  FMUL R9, R39.reuse, R9 ;  /* 0x0000000927097220 */ /* 0x040fe20000400000 */
[----:B------:R-:W-:Y:S01]  /*3bd0*/  F2FP.F16.F32.PACK_AB R5, R10, R7 ;  /* 0x000000070a05723e */ /* 0x000fe200000000ff */
[C---:B------:R-:W-:Y:S01]  /*3be0*/  FMUL R6, R39.reuse, R11 ;  /* 0x0000000b27067220 */ /* 0x040fe20000400000 */
[C---:B------:R-:W-:Y:S01]  /*3bf0*/  FMUL R12, R39.reuse, R12 ;  /* 0x0000000c270c7220 */ /* 0x040fe20000400000 */
[C---:B------:R-:W-:Y:S01]  /*3c00*/  FMUL R10, R39.reuse, R13 ;  /* 0x0000000d270a7220 */ /* 0x040fe20000400000 */
[C---:B------:R-:W-:Y:S01]  /*3c10*/  FMUL R7, R39.reuse, R14 ;  /* 0x0000000e27077220 */ /* 0x040fe20000400000 */
[C---:B------:R-:W-:Y:S01]  /*3c20*/  FMUL R4, R39.reuse, R4 ;  /* 0x0000000427047220 */ /* 0x040fe20000400000 */
[----:B------:R-:W-:Y:S01]  /*3c30*/  FADD R40, R40, R43 ;  /* 0x0000002b28287221 */ /* 0x000fe20000000000 */
[C---:B------:R-:W-:Y:S01]  /*3c40*/  FMUL R15, R39.reuse, R15 ;  /* 0x0000000f270f7220 */ /* 0x040fe20000400000 */
[C---:B------:R-:W-:Y:S01]  /*3c50*/  FMUL R16, R39.reuse, R16 ;  /* 0x0000001027107220 */ /* 0x040fe20000400000 */
[C---:B------:R-:W-:Y:S01]  /*3c60*/  FMUL R11, R39.reuse, R17 ;  /* 0x00000011270b7220 */ /* 0x040fe20000400000 */
[C---:B------:R-:W-:Y:S01]  /*3c70*/  FMUL R13, R39.reuse, R18 ;  /* 0x00000012270d7220 */ /* 0x040fe20000400000 */
[----:B------:R-:W-:Y:S01]  /*3c80*/  FMUL R14, R39, R19 ;  /* 0x00000013270e7220 */ /* 0x000fe20000400000 */
[----:B------:R-:W0:Y:S01]  /*3c90*/  LDC R17, c[0x0][0x3e8] ;  /* 0x0000fa00ff117b82 */ /* 0x000e220000000800 */
[----:B------:R-:W-:Y:S01]  /*3ca0*/  F2FP.F16.F32.PACK_AB R9, R6, R9 ;  /* 0x000000090609723e */ /* 0x000fe200000000ff */
[----:B------:R-:W-:Y:S01]  /*3cb0*/  @P0 FMUL R24, R24, 0.25 ;  /* 0x3e80000018180820 */ /* 0x000fe20000400000 */
[----:B------:R-:W-:Y:S01]  /*3cc0*/  F2FP.F16.F32.PACK_AB R6, R7, R12 ;  /* 0x0000000c0706723e */ /* 0x000fe200000000ff */
[----:B------:R-:W-:Y:S01]  /*3cd0*/  @P0 FMUL R26, R26, 0.25 ;  /* 0x3e8000001a1a0820 */ /* 0x000fe20000400000 */
[----:B------:R-:W-:Y:S01]  /*3ce0*/  F2FP.F16.F32.PACK_AB R4, R41, R4 ;  /* 0x000000042904723e */ /* 0x000fe200000000ff */
[----:B------:R-:W-:Y:S01]  /*3cf0*/  @P0 FMUL R20, R20, 0.25 ;  /* 0x3e80000014140820 */ /* 0x000fe20000400000 */
[----:B------:R-:W-:Y:S01]  /*3d00*/  F2FP.F16.F32.PACK_AB R10, R15, R10 ;  /* 0x0000000a0f0a723e */ /* 0x000fe200000000ff */
[----:B------:R-:W1:Y:S01]  /*3d10*/  LDC.64 R42, c[0x0][0x398] ;  /* 0x0000e600ff2a7b82 */ /* 0x000e620000000a00 */
[----:B------:R-:W-:Y:S01]  /*3d20*/  F2FP.F16.F32.PACK_AB R7, R13, R16 ;  /* 0x000000100d07723e */ /* 0x000fe200000000ff */
[----:B------:R-:W-:Y:S01]  /*3d30*/  IMAD R16, R37, UR5, RZ ;  /* 0x0000000525107c24 */ /* 0x000fe2000f8e02ff */
[----:B------:R-:W-:Y:S01]  /*3d40*/  F2FP.F16.F32.PACK_AB R11, R14, R11 ;  /* 0x0000000b0e0b723e */ /* 0x000fe200000000ff */
[----:B------:R-:W-:Y:S01]  /*3d50*/  @P0 FMUL R21, R21, 0.25 ;  /* 0x3e80000015150820 */ /* 0x000fe20000400000 */
[----:B------:R-:W-:Y:S01]  /*3d60*/  @P0 FMUL R25, R25, 0.25 ;  /* 0x3e80000019190820 */ /* 0x000fe20000400000 */
[----:B------:R2:W-:Y:S01]  /*3d70*/  STS.128 [R38], R4 ;  /* 0x0000000426007388 */ /* 0x0005e20000000c00 */
[----:B------:R-:W-:Y:S01]  /*3d80*/  @P0 FMUL R27, R27, 0.25 ;  /* 0x3e8000001b1b0820 */ /* 0x000fe20000400000 */
[----:B------:R-:W-:-:S02]  /*3d90*/  @P1 IMAD.MOV.U32 R13, RZ, RZ, 0x7f800000 ;  /* 0x7f800000ff0d1424 */ /* 0x000fc400078e00ff */
[----:B------:R-:W-:Y:S01]  /*3da0*/  @P0 FMUL R23, R23, 0.25 ;  /* 0x3e80000017170820 */ /* 0x000fe20000400000 */
[----:B------:R3:W-:Y:S01]  /*3db0*/  STS.128 [R38+0x800], R8 ;  /* 0x0008000826007388 */ /* 0x0007e20000000c00 */
[----:B------:R-:W-:Y:S01]  /*3dc0*/  @P0 FMUL R28, R28, 0.25 ;  /* 0x3e8000001c1c0820 */ /* 0x000fe20000400000 */
[----:B------:R-:W-:Y:S01]  /*3dd0*/  @P0 FMUL R30, R30, 0.25 ;  /* 0x3e8000001e1e0820 */ /* 0x000fe20000400000 */
[----:B------:R-:W-:Y:S01]  /*3de0*/  @!P3 FMUL R24, R24, 16777216 ;  /* 0x4b8000001818b820 */ /* 0x000fe20000400000 */
[----:B------:R-:W-:Y:S01]  /*3df0*/  @!P3 FMUL R26, R26, 16777216 ;  /* 0x4b8000001a1ab820 */ /* 0x000fe20000400000 */
[----:B------:R-:W-:Y:S01]  /*3e00*/  @P0 FMUL R33, R33, 0.25 ;  /* 0x3e80000021210820 */ /* 0x000fe20000400000 */
[----:B------:R-:W-:Y:S01]  /*3e10*/  @P0 FMUL R35, R35, 0.25 ;  /* 0x3e80000023230820 */ /* 0x000fe20000400000 */
[----:B------:R-:W-:Y:S01]  /*3e20*/  @!P3 FMUL R20, R20, 16777216 ;  /* 0x4b8000001414b820 */ /* 0x000fe20000400000 */
[----:B------:R-:W-:Y:S01]  /*3e30*/  @!P3 FMUL R21, R21, 16777216 ;  /* 0x4b8000001515b820 */ /* 0x000fe20000400000 */
[----:B------:R-:W-:Y:S01]  /*3e40*/  UIMAD.WIDE UR4, UR4, 0x2, URZ ;  /* 0x00000002040478a5 */ /* 0x000fe2000f8e02ff */
[----:B------:R-:W-:Y:S01]  /*3e50*/  @!P3 FMUL R25, R25, 16777216 ;  /* 0x4b8000001919b820 */ /* 0x000fe20000400000 */
[----:B------:R-:W-:Y:S01]  /*3e60*/  @!P3 FMUL R27, R27, 16777216 ;  /* 0x4b8000001b1bb820 */ /* 0x000fe20000400000 */
[----:B--2---:R-:W-:-:S02]  /*3e70*/  IMAD.SHL.U32 R5, R16, 0x2, RZ ;  /* 0x0000000210057824 */ /* 0x004fc400078e00ff */
[----:B------:R-:W-:Y:S01]  /*3e80*/  @P1 FFMA.FTZ R40, R46, R13, +INF ;  /* 0x7f8000002e281423 */ /* 0x000fe2000001000d */
        /* <DEDUP_REMOVED lines=8> */
[C---:B------:R-:W-:Y:S01]  /*3f10*/  FMUL R24, R39.reuse, R24 ;  /* 0x0000001827187220 */ /* 0x040fe20000400000 */
[----:B---3--:R-:W-:Y:S01]  /*3f20*/  FMUL R11, R39, R26 ;  /* 0x0000001a270b7220 */ /* 0x008fe20000400000 */
[----:B------:R-:W-:-:S04]  /*3f30*/  IMAD.HI R18, R16, 0x2, RZ ;  /* 0x0000000210127827 */ /* 0x000fc800078e02ff */
[----:B------:R-:W-:Y:S01]  /*3f40*/  @!P3 FMUL R33, R33, 16777216 ;  /* 0x4b8000002121b820 */ /* 0x000fe20000400000 */
[----:B------:R-:W-:Y:S01]  /*3f50*/  @!P3 FMUL R35, R35, 16777216 ;  /* 0x4b8000002323b820 */ /* 0x000fe20000400000 */
[----:B------:R-:W-:Y:S01]  /*3f60*/  FMUL R4, R39, R20 ;  /* 0x0000001427047220 */ /* 0x000fe20000400000 */
[----:B-1----:R-:W-:Y:S01]  /*3f70*/  IADD3 R16, P0, P1, R5, UR6, R42 ;  /* 0x0000000605107c10 */ /* 0x002fe2000f91e02a */
[----:B0-----:R-:W-:Y:S02]  /*3f80*/  IMAD R9, R36, R17, RZ ;  /* 0x0000001124097224 */ /* 0x001fe400078e02ff */
[C---:B------:R-:W-:Y:S01]  /*3f90*/  FMUL R20, R39.reuse, R21 ;  /* 0x0000001527147220 */ /* 0x040fe20000400000 */
[C---:B------:R-:W-:Y:S01]  /*3fa0*/  FMUL R21, R39.reuse, R25 ;  /* 0x0000001927157220 */ /* 0x040fe20000400000 */
[C---:B------:R-:W-:Y:S01]  /*3fb0*/  FMUL R6, R39.reuse, R27 ;  /* 0x0000001b27067220 */ /* 0x040fe20000400000 */
[C---:B------:R-:W-:Y:S01]  /*3fc0*/  FMUL R23, R39.reuse, R23 ;  /* 0x0000001727177220 */ /* 0x040fe20000400000 */
[C---:B------:R-:W-:Y:S01]  /*3fd0*/  FMUL R28, R39.reuse, R28 ;  /* 0x0000001c271c7220 */ /* 0x040fe20000400000 */
[C---:B------:R-:W-:Y:S01]  /*3fe0*/  FMUL R25, R39.reuse, R30 ;  /* 0x0000001e27197220 */ /* 0x040fe20000400000 */
[C---:B------:R-:W-:Y:S01]  /*3ff0*/  FMUL R33, R39.reuse, R33 ;  /* 0x0000002127217220 */ /* 0x040fe20000400000 */
[----:B------:R-:W-:Y:S01]  /*4000*/  FMUL R8, R39, R35 ;  /* 0x0000002327087220 */ /* 0x000fe20000400000 */
[----:B------:R-:W-:Y:S01]  /*4010*/  IADD3.X R18, PT, PT, R18, UR5, R43, P0, P1 ;  /* 0x0000000512127c10 */ /* 0x000fe200087e242b */
[----:B------:R-:W-:Y:S01]  /*4020*/  IMAD R27, R17, 0x2, R9 ;  /* 0x00000002111b7824 */ /* 0x000fe200078e0209 */
[----:B------:R-:W-:Y:S01]  /*4030*/  F2FP.F16.F32.PACK_AB R5, R11, R24 ;  /* 0x000000180b05723e */ /* 0x000fe200000000ff */
[----:B------:R-:W-:Y:S01]  /*4040*/  @!P3 FMUL R22, R22, 16777216 ;  /* 0x4b8000001616b820 */ /* 0x000fe20000400000 */
[----:B------:R-:W-:Y:S01]  /*4050*/  LEA R19, R2, UR9, 0x4 ;  /* 0x0000000902137c11 */ /* 0x000fe2000f8e20ff */
[----:B------:R-:W-:Y:S01]  /*4060*/  BAR.SYNC.DEFER_BLOCKING 0x0 ;  /* 0x0000000000007b1d */ /* 0x000fe20000010000 */
[----:B------:R-:W-:Y:S01]  /*4070*/  LEA R24, P0, R9, R16, 0x1 ;  /* 0x0000001009187211 */ /* 0x000fe200078008ff */
[----:B------:R-:W-:Y:S01]  /*4080*/  @!P3 FMUL R29, R29, 16777216 ;  /* 0x4b8000001d1db820 */ /* 0x000fe20000400000 */
[----:B------:R-:W-:Y:S01]  /*4090*/  F2FP.F16.F32.PACK_AB R21, R6, R21 ;  /* 0x000000150615723e */ /* 0x000fe200000000ff */
[----:B------:R-:W-:Y:S01]  /*40a0*/  @!P3 FMUL R31, R31, 16777216 ;  /* 0x4b8000001f1fb820 */ /* 0x000fe20000400000 */
[----:B------:R-:W-:Y:S01]  /*40b0*/  F2FP.F16.F32.PACK_AB R20, R23, R20 ;  /* 0x000000141714723e */ /* 0x000fe200000000ff */
[----:B------:R-:W-:Y:S01]  /*40c0*/  FMUL R7, R39, R22 ;  /* 0x0000001627077220 */ /* 0x000fe20000400000 */
[----:B------:R-:W-:Y:S01]  /*40d0*/  F2FP.F16.F32.PACK_AB R6, R25, R28 ;  /* 0x0000001c1906723e */ /* 0x000fe200000000ff */
[C---:B------:R-:W-:Y:S01]  /*40e0*/  FMUL R22, R39.reuse, R29 ;  /* 0x0000001d27167220 */ /* 0x040fe20000400000 */
[----:B------:R-:W-:Y:S01]  /*40f0*/  F2FP.F16.F32.PACK_AB R23, R8, R33 ;  /* 0x000000210817723e */ /* 0x000fe200000000ff */
[----:B------:R-:W-:Y:S01]  /*4100*/  FMUL R31, R39, R31 ;  /* 0x0000001f271f7220 */ /* 0x000fe20000400000 */
[----:B------:R-:W-:Y:S01]  /*4110*/  LEA.HI.X.SX32 R25, R9, R18, 0x1, P0 ;  /* 0x0000001209197211 */ /* 0x000fe200000f0eff */
[----:B------:R-:W-:-:S02]  /*4120*/  IMAD R29, R17, 0x2, R27 ;  /* 0x00000002111d7824 */ /* 0x000fc400078e021b */
[----:B------:R-:W-:Y:S01]  /*4130*/  @!P3 FMUL R32, R32, 16777216 ;  /* 0x4b8000002020b820 */ /* 0x000fe20000400000 */
[----:B------:R-:W-:Y:S01]  /*4140*/  @!P3 FMUL R34, R34, 16777216 ;  /* 0x4b8000002222b820 */ /* 0x000fe20000400000 */
[----:B------:R-:W-:Y:S01]  /*4150*/  F2FP.F16.F32.PACK_AB R22, R31, R22 ;  /* 0x000000161f16723e */ /* 0x000fe200000000ff */
[----:B------:R-:W-:Y:S02]  /*4160*/  IMAD R31, R17, 0x2, R29 ;  /* 0x00000002111f7824 */ /* 0x000fe400078e021d */
[C---:B------:R-:W-:Y:S01]  /*4170*/  FMUL R32, R39.reuse, R32 ;  /* 0x0000002027207220 */ /* 0x040fe20000400000 */
[----:B------:R-:W-:Y:S01]  /*4180*/  FMUL R41, R39, R34 ;  /* 0x0000002227297220 */ /* 0x000fe20000400000 */
[----:B------:R-:W-:Y:S01]  /*4190*/  F2FP.F16.F32.PACK_AB R4, R7, R4 ;  /* 0x000000040704723e */ /* 0x000fe200000000ff */
[----:B------:R-:W0:Y:S01]  /*41a0*/  LDCU UR4, c[0x0][0x3ec] ;  /* 0x00007d80ff0477ac */ /* 0x000e220008000800 */
[----:B------:R-:W-:Y:S02]  /*41b0*/  LEA R33, R17, R31, 0x1 ;  /* 0x0000001f11217211 */ /* 0x000fe400078e08ff */
[----:B------:R-:W-:Y:S01]  /*41c0*/  F2FP.F16.F32.PACK_AB R7, R41, R32 ;  /* 0x000000202907723e */ /* 0x000fe200000000ff */
[----:B------:R-:W1:Y:S01]  /*41d0*/  LDS.128 R12, [R19] ;  /* 0x00000000130c7984 */ /* 0x000e620000000c00 */
[----:B------:R-:W-:Y:S01]  /*41e0*/  LEA R26, P0, R27, R16, 0x1 ;  /* 0x000000101b1a7211 */ /* 0x000fe200078008ff */
[----:B------:R-:W-:Y:S01]  /*41f0*/  IMAD R35, R17, 0x2, R33 ;  /* 0x0000000211237824 */ /* 0x000fe200078e0221 */
[----:B------:R-:W-:Y:S01]  /*4200*/  LOP3.LUT R0, R45, 0x40, R0, 0xf8, !PT ;  /* 0x000000402d007812 */ /* 0x000fe200078ef800 */
[----:B------:R-:W-:Y:S01]  /*4210*/  LDS.128 R8, [R19+0x1000] ;  /* 0x0010000013087984 */ /* 0x000fe20000000c00 */
[----:B------:R-:W-:Y:S01]  /*4220*/  LEA.HI.X.SX32 R27, R27, R18, 0x1, P0 ;  /* 0x000000121b1b7211 */ /* 0x000fe200000f0eff */
[----:B------:R-:W-:Y:S01]  /*4230*/  IMAD R39, R17, 0x2, R35 ;  /* 0x0000000211277824 */ /* 0x000fe200078e0223 */
[----:B------:R-:W-:Y:S01]  /*4240*/  BAR.SYNC.DEFER_BLOCKING 0x0 ;  /* 0x0000000000007b1d */ /* 0x000fe20000010000 */
[----:B------:R-:W-:-:S02]  /*4250*/  LEA R30, P0, R31, R16, 0x1 ;  /* 0x000000101f1e7211 */ /* 0x000fc400078008ff */
[----:B------:R-:W-:Y:S01]  /*4260*/  IMAD R41, R17, 0x2, R39 ;  /* 0x0000000211297824 */ /* 0x000fe200078e0227 */
[----:B------:R-:W-:Y:S02]  /*4270*/  LEA R28, P1, R29, R16, 0x1 ;  /* 0x000000101d1c7211 */ /* 0x000fe400078208ff */
[-C--:B------:R-:W-:Y:S01]  /*4280*/  LEA.HI.X.SX32 R31, R31, R18.reuse, 0x1, P0 ;  /* 0x000000121f1f7211 */ /* 0x080fe200000f0eff */
[----:B0-----:R-:W-:Y:S01]  /*4290*/  UIMAD UR4, UR8, UR4, URZ ;  /* 0x00000004080472a4 */ /* 0x001fe2000f8e02ff */
[----:B------:R-:W-:Y:S02]  /*42a0*/  LEA.HI.X.SX32 R29, R29, R18, 0x1, P1 ;  /* 0x000000121d1d7211 */ /* 0x000fe400008f0eff */
[----:B------:R-:W-:Y:S01]  /*42b0*/  FSEL R40, R40, -INF , P2 ;  /* 0xff80000028287808 */ /* 0x000fe20001000000 */
[----:B------:R-:W-:Y:S02]  /*42c0*/  USHF.L.U32 UR6, UR4, 0x2, URZ ;  /* 0x0000000204067899 */ /* 0x000fe400080006ff */
[----:B------:R-:W-:-:S02]  /*42d0*/  UIMAD.WIDE UR4, UR4, 0x4, URZ ;  /* 0x00000004040478a5 */ /* 0x000fc4000f8e02ff */
[----:B------:R-:W-:Y:S01]  /*42e0*/  FFMA R51, R40, 0.69314718246459960938, R51 ;  /* 0x3f31721828337823 */ /* 0x000fe20000000033 */
[----:B------:R-:W-:Y:S04]  /*42f0*/  STS.128 [R38], R4 ;  /* 0x0000000426007388 */ /* 0x000fe80000000c00 */
[----:B------:R0:W-:Y:S01]  /*4300*/  STS.128 [R38+0x800], R20 ;  /* 0x0008001426007388 */ /* 0x0001e20000000c00 */
[----:B------:R-:W-:Y:S01]  /*4310*/  BAR.SYNC.DEFER_BLOCKING 0x0 ;  /* 0x0000000000007b1d */ /* 0x000fe20000010000 */
[----:B0-----:R-:W-:Y:S01]  /*4320*/  IMAD R23, R17, 0x2, R41 ;  /* 0x0000000211177824 */ /* 0x001fe200078e0229 */
[----:B------:R-:W-:Y:S02]  /*4330*/  LEA R20, P0, R33, R16, 0x1 ;  /* 0x0000001021147211 */ /* 0x000fe400078008ff */
[----:B-1----:R-:W-:Y:S01]  /*4340*/  PRMT R22, R13, 0x7632, R22 ;  /* 0x000076320d167816 */ /* 0x002fe20000000016 */
[----:B------:R-:W-:Y:S01]  /*4350*/  IMAD R43, R17, 0x2, R23 ;  /* 0x00000002112b7824 */ /* 0x000fe200078e0217 */
[----:B------:R-:W-:-:S03]  /*4360*/  LEA.HI.X.SX32 R21, R33, R18, 0x1, P0 ;  /* 0x0000001221157211 */ /* 0x000fc600000f0eff */
[C---:B------:R-:W-:Y:S01]  /*4370*/  IMAD R45, R17.reuse, 0x2, R43 ;  /* 0x00000002112d7824 */ /* 0x040fe200078e022b */
[----:B------:R0:W-:Y:S04]  /*4380*/  STG.E.U16 desc[UR26][R24.64], R12 ;  /* 0x0000000c18007986 */ /* 0x0001e8000c10151a */
[----:B------:R-:W-:Y:S02]  /*4390*/  LEA R33, R17, R45, 0x1 ;  /* 0x0000002d11217211 */ /* 0x000fe400078e08ff */
[----:B------:R-:W-:Y:S01]  /*43a0*/  LEA R40, P2, R45, R16, 0x1 ;  /* 0x000000102d287211 */ /* 0x000fe200078408ff */
[----:B------:R-:W1:Y:S02]  /*43b0*/  LDS.128 R4, [R19] ;  /* 0x0000000013047984 */ /* 0x000e640000000c00 */
[----:B------:R-:W-:Y:S01]  /*43c0*/  IMAD R47, R17, 0x2, R33 ;  /* 0x00000002112f7824 */ /* 0x000fe200078e0221 */
[----:B0-----:R-:W-:-:S02]  /*43d0*/  PRMT R25, R12, 0x7632, R25 ;  /* 0x000076320c197816 */ /* 0x001fc40000000019 */
[----:B------:R-:W-:-:S03]  /*43e0*/  LEA R24, P0, R35, R16, 0x1 ;  /* 0x0000001023187211 */ /* 0x000fc600078008ff */
[----:B------:R0:W-:Y:S04]  /*43f0*/  STG.E.U16 desc[UR26][R26.64], R25 ;  /* 0x000000191a007986 */ /* 0x0001e8000c10151a */
[----:B------:R2:W-:Y:S04]  /*4400*/  STG.E.U16 desc[UR26][R28.64], R13 ;  /* 0x0000000d1c007986 */ /* 0x0005e8000c10151a */
[----:B------:R3:W-:Y:S01]  /*4410*/  STG.E.U16 desc[UR26][R30.64], R22 ;  /* 0x000000161e007986 */ /* 0x0007e2000c10151a */
[----:B0-----:R-:W-:-:S03]  /*4420*/  LEA.HI.X.SX32 R25, R35, R18, 0x1, P0 ;  /* 0x0000001223197211 */ /* 0x001fc600000f0eff */
[----:B------:R0:W-:Y:S01]  /*4430*/  STG.E.U16 desc[UR26][R20.64], R14 ;  /* 0x0000000e14007986 */ /* 0x0001e2000c10151a */
[----:B------:R-:W-:Y:S01]  /*4440*/  LEA R26, P0, R39, R16, 0x1 ;  /* 0x00000010271a7211 */ /* 0x000fe200078008ff */
[----:B--2---:R-:W-:Y:S01]  /*4450*/  IMAD R29, R17, 0x2, R47 ;  /* 0x00000002111d7824 */ /* 0x004fe200078e022f */
[----:B------:R-:W-:Y:S02]  /*4460*/  PRMT R13, R14, 0x7632, R13 ;  /* 0x000076320e0d7816 */ /* 0x000fe4000000000d */
[----:B------:R-:W-:Y:S01]  /*4470*/  LEA.HI.X.SX32 R27, R39, R18, 0x1, P0 ;  /* 0x00000012271b7211 */ /* 0x000fe200000f0eff */
[----:B------:R-:W-:Y:S01]  /*4480*/  IMAD R49, R17, 0x2, R29 ;  /* 0x0000000211317824 */ /* 0x000fe200078e021d */
[-C--:B------:R-:W-:Y:S01]  /*4490*/  LEA R12, P0, R41, R16.reuse, 0x1 ;  /* 0x00000010290c7211 */ /* 0x080fe200078008ff */
[----:B------:R2:W-:Y:S01]  /*44a0*/  STG.E.U16 desc[UR26][R24.64], R13 ;  /* 0x0000000d18007986 */ /* 0x0005e2000c10151a */
[----:B---3--:R-:W-:Y:S01]  /*44b0*/  LEA R22, P1, R43, R16, 0x1 ;  /* 0x000000102b167211 */ /* 0x008fe200078208ff */
[----:B------:R-:W-:Y:S01]  /*44c0*/  IMAD R53, R17, 0x2, R49 ;  /* 0x0000000211357824 */ /* 0x000fe200078e0231 */
[----:B0-----:R-:W-:Y:S01]  /*44d0*/  PRMT R14, R15, 0x7632, R14 ;  /* 0x000076320f0e7816 */ /* 0x001fe2000000000e */
[----:B------:R0:W-:Y:S01]  /*44e0*/  STG.E.U16 desc[UR26][R26.64], R15 ;  /* 0x0000000f1a007986 */ /* 0x0001e2000c10151a */
[----:B-1----:R-:W-:Y:S01]  /*44f0*/  PRMT R36, R4, 0x7632, R36 ;  /* 0x0000763204247816 */ /* 0x002fe20000000024 */
[----:B------:R-:W-:-:S04]  /*4500*/  IMAD R55, R17, 0x2, R53 ;  /* 0x0000000211377824 */ /* 0x000fc800078e0235 */
[----:B------:R-:W-:Y:S01]  /*4510*/  IMAD R57, R17, 0x2, R55 ;  /* 0x0000000211397824 */ /* 0x000fe200078e0237 */
[----:B--2---:R-:W-:Y:S02]  /*4520*/  LEA.HI.X.SX32 R13, R41, R18, 0x1, P0 ;  /* 0x00000012290d7211 */ /* 0x004fe400000f0eff */
[----:B------:R-:W-:Y:S02]  /*4530*/  LEA R20, P0, R23, R16, 0x1 ;  /* 0x0000001017147211 */ /* 0x000fe400078008ff */
[----:B------:R-:W-:Y:S01]  /*4540*/  LEA R59, R17, R57, 0x1 ;  /* 0x00000039113b7211 */ /* 0x000fe200078e08ff */
[----:B------:R-:W-:Y:S01]  /*4550*/  STG.E.U16 desc[UR26][R12.64], R14 ;  /* 0x0000000e0c007986 */ /* 0x000fe2000c10151a */
[-C--:B------:R-:W-:Y:S02]  /*4560*/  LEA.HI.X.SX32 R21, R23, R18.reuse, 0x1, P0 ;  /* 0x0000001217157211 */ /* 0x080fe400000f0eff */
[-C--:B------:R-:W-:Y:S01]  /*4570*/  LEA.HI.X.SX32 R23, R43, R18.reuse, 0x1, P1 ;  /* 0x000000122b177211 */ /* 0x080fe200008f0eff */
[----:B------:R-:W-:Y:S01]  /*4580*/  IMAD R43, R17, 0x2, R59 ;  /* 0x00000002112b7824 */ /* 0x000fe200078e023b */
[----:B------:R-:W-:Y:S01]  /*4590*/  LEA.HI.X.SX32 R41, R45, R18, 0x1, P2 ;  /* 0x000000122d297211 */ /* 0x000fe200010f0eff */
[----:B------:R1:W2:Y:S01]  /*45a0*/  LDS.128 R12, [R19+0x1000] ;  /* 0x00100000130c7984 */ /* 0x0002a20000000c00 */
[-C--:B------:R-:W-:Y:S01]  /*45b0*/  LEA R38, P1, R47, R16.reuse, 0x1 ;  /* 0x000000102f267211 */ /* 0x080fe200078208ff */
[----:B------:R-:W-:Y:S01]  /*45c0*/  IMAD R45, R17, 0x2, R43 ;  /* 0x00000002112d7824 */ /* 0x000fe200078e022b */
[----:B------:R-:W-:Y:S01]  /*45d0*/  LEA R32, P0, R33, R16, 0x1 ;  /* 0x0000001021207211 */ /* 0x000fe200078008ff */
[----:B------:R3:W-:Y:S01]  /*45e0*/  STG.E.U16 desc[UR26][R20.64], R4 ;  /* 0x0000000414007986 */ /* 0x0007e2000c10151a */
[-C--:B------:R-:W-:Y:S01]  /*45f0*/  LEA.HI.X.SX32 R39, R47, R18.reuse, 0x1, P1 ;  /* 0x000000122f277211 */ /* 0x080fe200008f0eff */
[----:B------:R-:W-:Y:S01]  /*4600*/  IMAD R47, R17, 0x2, R45 ;  /* 0x00000002112f7824 */ /* 0x000fe200078e022d */
[----:B------:R-:W-:Y:S01]  /*4610*/  LEA.HI.X.SX32 R33, R33, R18, 0x1, P0 ;  /* 0x0000001221217211 */ /* 0x000fe200000f0eff */
[----:B------:R4:W-:Y:S01]  /*4620*/  STG.E.U16 desc[UR26][R22.64], R36 ;  /* 0x0000002416007986 */ /* 0x0009e2000c10151a */
[-C--:B------:R-:W-:Y:S01]  /*4630*/  LEA R30, P0, R49, R16.reuse, 0x1 ;  /* 0x00000010311e7211 */ /* 0x080fe200078008ff */
[----:B------:R-:W-:Y:S01]  /*4640*/  IMAD R65, R17, 0x2, R47 ;  /* 0x0000000211417824 */ /* 0x000fe200078e022f */
[----:B------:R-:W-:Y:S01]  /*4650*/  LEA R24, P1, R53, R16, 0x1 ;  /* 0x0000001035187211 */ /* 0x000fe200078208ff */
[----:B------:R5:W-:Y:S01]  /*4660*/  STG.E.U16 desc[UR26][R40.64], R5 ;  /* 0x0000000528007986 */ /* 0x000be2000c10151a */
[-C--:B------:R-:W-:Y:S01]  /*4670*/  LEA.HI.X.SX32 R31, R49, R18.reuse, 0x1, P0 ;  /* 0x00000012311f7211 */ /* 0x080fe200000f0eff */
[----:B------:R-:W-:Y:S01]  /*4680*/  IMAD R49, R17, 0x2, R65 ;  /* 0x0000000211317824 */ /* 0x000fe200078e0241 */
[----:B------:R-:W-:-:S02]  /*4690*/  LEA.HI.X.SX32 R25, R53, R18, 0x1, P1 ;  /* 0x0000001235197211 */ /* 0x000fc400008f0eff */
[-C--:B0-----:R-:W-:Y:S01]  /*46a0*/  LEA R26, P0, R57, R16.reuse, 0x1 ;  /* 0x00000010391a7211 */ /* 0x081fe200078008ff */
[----:B------:R-:W-:Y:S01]  /*46b0*/  IMAD R53, R17, 0x2, R49 ;  /* 0x0000000211357824 */ /* 0x000fe200078e0231 */
[----:B------:R-:W-:Y:S02]  /*46c0*/  LEA R34, P2, R29, R16, 0x1 ;  /* 0x000000101d227211 */ /* 0x000fe400078408ff */
[----:B------:R-:W-:Y:S02]  /*46d0*/  LEA.HI.X.SX32 R27, R57, R18, 0x1, P0 ;  /* 0x00000012391b7211 */ /* 0x000fe400000f0eff */
[----:B------:R-:W-:Y:S02]  /*46e0*/  LEA R67, R17, R53, 0x1 ;  /* 0x0000003511437211 */ /* 0x000fe400078e08ff */
[----:B------:R-:W-:Y:S02]  /*46f0*/  LEA R56, P0, R43, R16, 0x1 ;  /* 0x000000102b387211 */ /* 0x000fe400078008ff */
[-C--:B------:R-:W-:Y:S01]  /*4700*/  LEA.HI.X.SX32 R35, R29, R18.reuse, 0x1, P2 ;  /* 0x000000121d237211 */ /* 0x080fe200010f0eff */
[----:B------:R-:W-:Y:S01]  /*4710*/  IMAD R69, R17, 0x2, R67 ;  /* 0x0000000211457824 */ /* 0x000fe200078e0243 */
[----:B------:R-:W-:-:S02]  /*4720*/  LEA.HI.X.SX32 R57, R43, R18, 0x1, P0 ;  /* 0x000000122b397211 */ /* 0x000fc400000f0eff */
[-C--:B------:R-:W-:Y:S01]  /*4730*/  LEA R28, P2, R55, R16.reuse, 0x1 ;  /* 0x00000010371c7211 */ /* 0x080fe200078408ff */
[----:B------:R-:W-:Y:S01]  /*4740*/  IMAD R43, R17, 0x2, R69 ;  /* 0x00000002112b7824 */ /* 0x000fe200078e0245 */
[----:B------:R-:W-:Y:S02]  /*4750*/  LEA R62, P1, R59, R16, 0x1 ;  /* 0x000000103b3e7211 */ /* 0x000fe400078208ff */
[-C--:B------:R-:W-:Y:S01]  /*4760*/  LEA.HI.X.SX32 R29, R55, R18.reuse, 0x1, P2 ;  /* 0x00000012371d7211 */ /* 0x080fe200010f0eff */
[----:B-1----:R-:W-:Y:S01]  /*4770*/  IMAD R19, R17, 0x2, R43 ;  /* 0x0000000211137824 */ /* 0x002fe200078e022b */
[----:B------:R-:W-:Y:S02]  /*4780*/  LEA.HI.X.SX32 R63, R59, R18, 0x1, P1 ;  /* 0x000000123b3f7211 */ /* 0x000fe400008f0eff */
[-C--:B------:R-:W-:Y:S01]  /*4790*/  LEA R60, P1, R45, R16.reuse, 0x1 ;  /* 0x000000102d3c7211 */ /* 0x080fe200078208ff */
[----:B------:R-:W-:Y:S01]  /*47a0*/  IMAD R71, R17, 0x2, R19 ;  /* 0x0000000211477824 */ /* 0x000fe200078e0213 */
[----:B------:R-:W-:-:S02]  /*47b0*/  LEA R58, P2, R47, R16, 0x1 ;  /* 0x000000102f3a7211 */ /* 0x000fc400078408ff */
[-C--:B------:R-:W-:Y:S01]  /*47c0*/  LEA.HI.X.SX32 R61, R45, R18.reuse, 0x1, P1 ;  /* 0x000000122d3d7211 */ /* 0x080fe200008f0eff */
[----:B------:R-:W-:Y:S01]  /*47d0*/  IMAD R73, R17, 0x2, R71 ;  /* 0x0000000211497824 */ /* 0x000fe200078e0247 */
[----:B------:R-:W-:Y:S02]  /*47e0*/  LEA.HI.X.SX32 R59, R47, R18, 0x1, P2 ;  /* 0x000000122f3b7211 */ /* 0x000fe400010f0eff */
[-C--:B------:R-:W-:Y:S01]  /*47f0*/  LEA R54, P0, R65, R16.reuse, 0x1 ;  /* 0x0000001041367211 */ /* 0x080fe200078008ff */
[----:B------:R-:W-:Y:S01]  /*4800*/  IMAD R17, R17, 0x2, R73 ;  /* 0x0000000211117824 */ /* 0x000fe200078e0249 */
[-C--:B------:R-:W-:Y:S02]  /*4810*/  LEA R46, P1, R49, R16.reuse, 0x1 ;  /* 0x00000010312e7211 */ /* 0x080fe400078208ff */
[----:B------:R-:W-:Y:S02]  /*4820*/  LEA R52, P2, R53, R16, 0x1 ;  /* 0x0000001035347211 */ /* 0x000fe400078408ff */
[----:B------:R-:W-:-:S02]  /*4830*/  LEA.HI.X.SX32 R55, R65, R18, 0x1, P0 ;  /* 0x0000001241377211 */ /* 0x000fc400000f0eff */
[-C--:B------:R-:W-:Y:S02]  /*4840*/  LEA.HI.X.SX32 R47, R49, R18.reuse, 0x1, P1 ;  /* 0x00000012312f7211 */ /* 0x080fe400008f0eff */
[----:B------:R-:W-:Y:S02]  /*4850*/  LEA.HI.X.SX32 R53, R53, R18, 0x1, P2 ;  /* 0x0000001235357211 */ /* 0x000fe400010f0eff */
[-C--:B------:R-:W-:Y:S02]  /*4860*/  LEA R48, P0, R67, R16.reuse, 0x1 ;  /* 0x0000001043307211 */ /* 0x080fe400078008ff */
[-C--:B------:R-:W-:Y:S02]  /*4870*/  LEA R44, P1, R69, R16.reuse, 0x1 ;  /* 0x00000010452c7211 */ /* 0x080fe400078208ff */
[----:B------:R-:W-:Y:S02]  /*4880*/  LEA R42, P2, R43, R16, 0x1 ;  /* 0x000000102b2a7211 */ /* 0x000fe400078408ff */
[----:B------:R-:W-:-:S02]  /*4890*/  LEA.HI.X.SX32 R49, R67, R18, 0x1, P0 ;  /* 0x0000001243317211 */ /* 0x000fc400000f0eff */
[-C--:B------:R-:W-:Y:S02]  /*48a0*/  LEA.HI.X.SX32 R45, R69, R18.reuse, 0x1, P1 ;  /* 0x00000012452d7211 */ /* 0x080fe400008f0eff */
[----:B------:R-:W-:Y:S02]  /*48b0*/  LEA.HI.X.SX32 R43, R43, R18, 0x1, P2 ;  /* 0x000000122b2b7211 */ /* 0x000fe400010f0eff */
[-C--:B------:R-:W-:Y:S02]  /*48c0*/  LEA R64, P0, R19, R16.reuse, 0x1 ;  /* 0x0000001013407211 */ /* 0x080fe400078008ff */
[-C--:B------:R-:W-:Y:S02]  /*48d0*/  LEA R66, P1, R71, R16.reuse, 0x1 ;  /* 0x0000001047427211 */ /* 0x080fe400078208ff */
[-C--:B------:R-:W-:Y:S02]  /*48e0*/  LEA R68, P2, R73, R16.reuse, 0x1 ;  /* 0x0000001049447211 */ /* 0x080fe400078408ff */
[----:B------:R-:W-:-:S02]  /*48f0*/  LEA R16, P3, R17, R16, 0x1 ;  /* 0x0000001011107211 */ /* 0x000fc400078608ff */
[-C--:B------:R-:W-:Y:S02]  /*4900*/  LEA.HI.X.SX32 R65, R19, R18.reuse, 0x1, P0 ;  /* 0x0000001213417211 */ /* 0x080fe400000f0eff */
[-C--:B------:R-:W-:Y:S02]  /*4910*/  LEA.HI.X.SX32 R67, R71, R18.reuse, 0x1, P1 ;  /* 0x0000001247437211 */ /* 0x080fe400008f0eff */
[-C--:B------:R-:W-:Y:S02]  /*4920*/  LEA.HI.X.SX32 R69, R73, R18.reuse, 0x1, P2 ;  /* 0x0000001249457211 */ /* 0x080fe400010f0eff */
[----:B------:R-:W-:Y:S02]  /*4930*/  LEA.HI.X.SX32 R17, R17, R18, 0x1, P3 ;  /* 0x0000001211117211 */ /* 0x000fe400018f0eff */
[----:B------:R-:W-:Y:S02]  /*4940*/  PRMT R18, R5, 0x7632, R18 ;  /* 0x0000763205127816 */ /* 0x000fe40000000012 */
[----:B------:R-:W-:-:S02]  /*4950*/  PRMT R19, R6, 0x7632, R19 ;  /* 0x0000763206137816 */ /* 0x000fc40000000013 */
[----:B---3--:R-:W-:Y:S01]  /*4960*/  PRMT R21, R7, 0x7632, R21 ;  /* 0x0000763207157816 */ /* 0x008fe20000000015 */
[----:B------:R2:W-:Y:S01]  /*4970*/  STG.E.U16 desc[UR26][R32.64], R18 ;  /* 0x0000001220007986 */ /* 0x0005e2000c10151a */
[----:B----4-:R-:W-:Y:S02]  /*4980*/  PRMT R23, R8, 0x7632, R23 ;  /* 0x0000763208177816 */ /* 0x010fe40000000017 */
[----:B------:R-:W-:Y:S01]  /*4990*/  PRMT R4, R9, 0x7632, R4 ;  /* 0x0000763209047816 */ /* 0x000fe20000000004 */
[----:B------:R-:W-:Y:S01]  /*49a0*/  STG.E.U16 desc[UR26][R38.64], R6 ;  /* 0x0000000626007986 */ /* 0x000fe2000c10151a */
[----:B-----5:R-:W-:Y:S02]  /*49b0*/  PRMT R5, R11, 0x7632, R5 ;  /* 0x000076320b057816 */ /* 0x020fe40000000005 */
[----:B------:R-:W-:Y:S01]  /*49c0*/  ISETP.GE.U32.AND P0, PT, R2, 0x80, PT ;  /* 0x000000800200780c */ /* 0x000fe20003f06070 */
[----:B------:R-:W-:Y:S04]  /*49d0*/  STG.E.U16 desc[UR26][R34.64], R19 ;  /* 0x0000001322007986 */ /* 0x000fe8000c10151a */
[----:B------:R0:W-:Y:S01]  /*49e0*/  STG.E.U16 desc[UR26][R30.64], R7 ;  /* 0x000000071e007986 */ /* 0x0001e2000c10151a */
[----:B--2---:R-:W-:-:S03]  /*49f0*/  PRMT R33, R14, 0x7632, R33 ;  /* 0x000076320e217816 */ /* 0x004fc60000000021 */
[----:B------:R1:W-:Y:S04]  /*4a00*/  STG.E.U16 desc[UR26][R24.64], R21 ;  /* 0x0000001518007986 */ /* 0x0003e8000c10151a */
[----:B------:R2:W-:Y:S04]  /*4a10*/  STG.E.U16 desc[UR26][R28.64], R8 ;  /* 0x000000081c007986 */ /* 0x0005e8000c10151a */
[----:B------:R-:W-:Y:S01]  /*4a20*/  STG.E.U16 desc[UR26][R26.64], R23 ;  /* 0x000000171a007986 */ /* 0x000fe2000c10151a */
[----:B0-----:R-:W0:Y:S03]  /*4a30*/  LDC.64 R6, c[0x0][0x3a0] ;  /* 0x0000e800ff067b82 */ /* 0x001e260000000a00 */
[----:B------:R-:W-:Y:S01]  /*4a40*/  STG.E.U16 desc[UR26][R62.64], R9 ;  /* 0x000000093e007986 */ /* 0x000fe2000c10151a */
[----:B-1----:R-:W-:-:S02]  /*4a50*/  PRMT R24, R12, 0x7632, R24 ;  /* 0x000076320c187816 */ /* 0x002fc40000000018 */
[----:B------:R-:W-:Y:S01]  /*4a60*/  PRMT R21, R13, 0x7632, R21 ;  /* 0x000076320d157816 */ /* 0x000fe20000000015 */
[----:B------:R1:W-:Y:S01]  /*4a70*/  STG.E.U16 desc[UR26][R56.64], R4 ;  /* 0x0000000438007986 */ /* 0x0003e2000c10151a */
[----:B--2---:R-:W-:Y:S02]  /*4a80*/  PRMT R29, R10, 0x7632, R29 ;  /* 0x000076320a1d7816 */ /* 0x004fe4000000001d */
[----:B------:R-:W-:Y:S01]  /*4a90*/  PRMT R8, R15, 0x7632, R8 ;  /* 0x000076320f087816 */ /* 0x000fe20000000008 */
[----:B------:R-:W-:Y:S04]  /*4aa0*/  STG.E.U16 desc[UR26][R60.64], R10 ;  /* 0x0000000a3c007986 */ /* 0x000fe8000c10151a */
[----:B------:R-:W-:Y:S04]  /*4ab0*/  STG.E.U16 desc[UR26][R58.64], R29 ;  /* 0x0000001d3a007986 */ /* 0x000fe8000c10151a */
[----:B------:R-:W-:Y:S01]  /*4ac0*/  STG.E.U16 desc[UR26][R54.64], R11 ;  /* 0x0000000b36007986 */ /* 0x000fe2000c10151a */
[----:B-1----:R-:W-:Y:S01]  /*4ad0*/  IADD3 R4, PT, PT, R0, UR9, RZ ;  /* 0x0000000900047c10 */ /* 0x002fe2000fffe0ff */
[----:B------:R-:W-:-:S02]  /*4ae0*/  IMAD.HI R0, R37, 0x4, RZ ;  /* 0x0000000425007827 */ /* 0x000fc400078e02ff */
[----:B------:R1:W-:Y:S04]  /*4af0*/  STG.E.U16 desc[UR26][R46.64], R5 ;  /* 0x000000052e007986 */ /* 0x0003e8000c10151a */
[----:B------:R-:W-:Y:S04]  /*4b00*/  STG.E.U16 desc[UR26][R52.64], R12 ;  /* 0x0000000c34007986 */ /* 0x000fe8000c10151a */
[----:B------:R-:W-:Y:S04]  /*4b10*/  STG.E.U16 desc[UR26][R48.64], R24 ;  /* 0x0000001830007986 */ /* 0x000fe8000c10151a */
[----:B------:R-:W-:Y:S01]  /*4b20*/  STG.E.U16 desc[UR26][R44.64], R13 ;  /* 0x0000000d2c007986 */ /* 0x000fe2000c10151a */
[----:B-1----:R-:W-:Y:S01]  /*4b30*/  LOP3.LUT R5, R3, 0x1f0, RZ, 0xc0, !PT ;  /* 0x000001f003057812 */ /* 0x002fe200078ec0ff */
[----:B------:R-:W-:-:S02]  /*4b40*/  IMAD.SHL.U32 R3, R37, 0x4, RZ ;  /* 0x0000000425037824 */ /* 0x000fc400078e00ff */
[----:B------:R-:W-:Y:S03]  /*4b50*/  STG.E.U16 desc[UR26][R42.64], R21 ;  /* 0x000000152a007986 */ /* 0x000fe6000c10151a */
[----:B0-----:R-:W-:Y:S01]  /*4b60*/  IADD3 R2, P1, P2, R3, UR6, R6 ;  /* 0x0000000603027c10 */ /* 0x001fe2000fa3e006 */
[----:B------:R-:W-:Y:S03]  /*4b70*/  STG.E.U16 desc[UR26][R64.64], R14 ;  /* 0x0000000e40007986 */ /* 0x000fe6000c10151a */
[----:B------:R-:W-:Y:S01]  /*4b80*/  IADD3.X R3, PT, PT, R0, UR5, R7, P1, P2 ;  /* 0x0000000500037c10 */ /* 0x000fe20008fe4407 */
[----:B------:R-:W-:Y:S04]  /*4b90*/  STG.E.U16 desc[UR26][R66.64], R33 ;  /* 0x0000002142007986 */ /* 0x000fe8000c10151a */
[----:B------:R-:W-:Y:S04]  /*4ba0*/  STG.E.U16 desc[UR26][R68.64], R15 ;  /* 0x0000000f44007986 */ /* 0x000fe8000c10151a */
[----:B------:R-:W-:Y:S01]  /*4bb0*/  STG.E.U16 desc[UR26][R16.64], R8 ;  /* 0x0000000810007986 */ /* 0x000fe2000c10151a */
[----:B------:R-:W-:Y:S06]  /*4bc0*/  BAR.SYNC.DEFER_BLOCKING 0x0 ;  /* 0x0000000000007b1d */ /* 0x000fec0000010000 */
[----:B------:R-:W-:Y:S02]  /*4bd0*/  STSM.16.M88 [R4], R51 ;  /* 0x0000003304007844 */ /* 0x000fe40000000000 */
[----:B------:R-:W-:Y:S06]  /*4be0*/  BAR.SYNC.DEFER_BLOCKING 0x0 ;  /* 0x0000000000007b1d */ /* 0x000fec0000010000 */
[----:B------:R-:W0:Y:S04]  /*4bf0*/  LDSM.16.M88 R5, [R5+UR9] ;  /* 0x000000090505783b */ /* 0x000e280008000000 */
[----:B0-----:R0:W-:Y:S01]  /*4c00*/  @!P0 STG.E desc[UR26][R2.64], R5 ;  /* 0x0000000502008986 */ /* 0x0011e2000c10191a */
[----:B------:R-:W-:Y:S06]  /*4c10*/  BAR.SYNC.DEFER_BLOCKING 0x0 ;  /* 0x0000000000007b1d */ /* 0x000fec0000010000 */
[----:B------:R-:W-:Y:S05]  /*4c20*/  @P5 BRA `(.L_x_22) ;  /* 0x0000000000a05947 */ /* 0x000fea0003800000 */
[----:B------:R-:W1:Y:S01]  /*4c30*/  S2UR UR5, SR_CgaCtaId ;  /* 0x00000000000579c3 */ /* 0x000e620000008800 */
[----:B------:R-:W-:Y:S01]  /*4c40*/  NOP ;  /* 0x0000000000007918 */ /* 0x000fe20000000000 */
[----:B------:R-:W-:Y:S01]  /*4c50*/  UMOV UR4, 0x50 ;  /* 0x0000005000047882 */ /* 0x000fe20000000000 */
[----:B------:R-:W-:Y:S02]  /*4c60*/  IMAD.U32 R0, RZ, RZ, UR33 ;  /* 0x00000021ff007e24 */ /* 0x000fe4000f8e00ff */
[----:B0-----:R-:W-:Y:S02]  /*4c70*/  IMAD.MOV.U32 R3, RZ, RZ, 0xf ;  /* 0x0000000fff037424 */ /* 0x001fe400078e00ff */
[----:B------:R-:W-:Y:S01]  /*4c80*/  IMAD.MOV.U32 R7, RZ, RZ, 0x1 ;  /* 0x00000001ff077424 */ /* 0x000fe200078e00ff */
[----:B------:R-:W-:-:S04]  /*4c90*/  LOP3.LUT R0, R0, 0xffff, RZ, 0xc0, !PT ;  /* 0x0000ffff00007812 */ /* 0x000fc800078ec0ff */
[----:B------:R-:W-:-:S05]  /*4ca0*/  SHF.R.U32.HI R0, RZ, 0x5, R0 ;  /* 0x00000005ff007819 */ /* 0x000fca0000011600 */
[----:B------:R-:W-:Y:S01]  /*4cb0*/  VIADD R2, R0, 0x10 ;  /* 0x0000001000027836 */ /* 0x000fe20000000000 */
[----:B------:R-:W-:Y:S01]  /*4cc0*/  SHF.L.U32 R0, R3, R0, RZ ;  /* 0x0000000003007219 */ /* 0x000fe200000006ff */
[----:B-1----:R-:W-:-:S03]  /*4cd0*/  ULEA UR6, UR5, UR4, 0x18 ;  /* 0x0000000405067291 */ /* 0x002fc6000f8ec0ff */
[----:B------:R-:W-:-:S04]  /*4ce0*/  SHF.L.U32 R3, R7, R2, RZ ;  /* 0x0000000207037219 */ /* 0x000fc800000006ff */
[----:B------:R-:W-:Y:S02]  /*4cf0*/  LOP3.LUT R0, R3, R0, RZ, 0xfc, !PT ;  /* 0x0000000003007212 */ /* 0x000fe400078efcff */
[----:B------:R-:W0:Y:S02]  /*4d00*/  LDS R5, [UR6] ;  /* 0x00000006ff057984 */ /* 0x000e240008000800 */
[C---:B------:R-:W-:Y:S02]  /*4d10*/  LOP3.LUT R2, R0.reuse, 0xffff, RZ, 0xc0, !PT ;  /* 0x0000ffff00027812 */ /* 0x040fe400078ec0ff */
[----:B0-----:R-:W-:-:S04]  /*4d20*/  LOP3.LUT R3, R0, 0xffff, R5, 0x80, !PT ;  /* 0x0000ffff00037812 */ /* 0x001fc800078e8005 */
[----:B------:R-:W-:-:S13]  /*4d30*/  ISETP.NE.AND P0, PT, R3, R2, PT ;  /* 0x000000020300720c */ /* 0x000fda0003f05270 */
[----:B------:R-:W-:Y:S05]  /*4d40*/  @P0 BRA `(.L_x_23) ;  /* 0x0000000000500947 */ /* 0x000fea0003800000 */
[----:B------:R-:W-:Y:S02]  /*4d50*/  SHF.R.U32.HI R5, RZ, 0x10, R5 ;  /* 0x00000010ff057819 */ /* 0x000fe40000011605 */
[----:B------:R-:W-:-:S04]  /*4d60*/  SHF.R.U32.HI R2, RZ, 0x10, R0 ;  /* 0x00000010ff027819 */ /* 0x000fc80000011600 */
[----:B------:R-:W-:-:S04]  /*4d70*/  LOP3.LUT R5, R5, R2, RZ, 0xc0, !PT ;  /* 0x0000000205057212 */ /* 0x000fc800078ec0ff */
[----:B------:R-:W-:-:S13]  /*4d80*/  ISETP.NE.AND P0, PT, R5, R2, PT ;  /* 0x000000020500720c */ /* 0x000fda0003f05270 */
[----:B------:R-:W-:Y:S05]  /*4d90*/  @P0 BRA `(.L_x_24) ;  /* 0x0000000000300947 */ /* 0x000fea0003800000 */
[----:B------:R-:W-:Y:S01]  /*4da0*/  R2UR UR4, R0 ;  /* 0x00000000000472ca */ /* 0x000fe200000e0000 */
[----:B------:R-:W-:Y:S01]  /*4db0*/  VOTEU.ANY UR5, UPT, PT ;  /* 0x0000000000057886 */ /* 0x000fe200038e0100 */
[----:B------:R-:W0:Y:S01]  /*4dc0*/  S2R R0, SR_LANEID ;  /* 0x0000000000007919 */ /* 0x000e220000000000 */
[----:B------:R-:W-:-:S10]  /*4dd0*/  UFLO.U32 UR5, UR5 ;  /* 0x00000005000572bd */ /* 0x000fd400080e0000 */
[----:B------:R-:W-:-:S06]  /*4de0*/  ULOP3.LUT UR4, URZ, UR4, URZ, 0x33, !UPT ;  /* 0x00000004ff047292 */ /* 0x000fcc000f8e33ff */
[----:B------:R-:W-:-:S04]  /*4df0*/  MOV R2, UR4 ;  /* 0x0000000400027c02 */ /* 0x000fc80008000f00 */
[----:B------:R-:W1:Y:S02]  /*4e00*/  REDUX UR7, R2 ;  /* 0x00000000020773c4 */ /* 0x000e640000000000 */
[----:B------:R2:W-:Y:S01]  /*4e10*/  UTCATOMSWS.AND URZ, UR4 ;  /* 0x0000000400ff79e3 */ /* 0x0005e20008000000 */
[----:B0-----:R-:W-:Y:S01]  /*4e20*/  ISETP.EQ.U32.AND P0, PT, R0, UR5, PT ;  /* 0x0000000500007c0c */ /* 0x001fe2000bf02070 */
[----:B-1----:R-:W-:-:S12]  /*4e30*/  IMAD.U32 R0, RZ, RZ, UR7 ;  /* 0x00000007ff007e24 */ /* 0x002fd8000f8e00ff */
[----:B------:R2:W-:Y:S01]  /*4e40*/  @P0 ATOMS.AND RZ, [UR6], R0 ;  /* 0x00000000ffff098c */ /* 0x0005e2000a800006 */
[----:B------:R-:W-:Y:S05]  /*4e50*/  BRA `(.L_x_22) ;  /* 0x0000000000147947 */ /* 0x000fea0003800000 */
.L_x_24:
[----:B------:R-:W-:-:S07]  /*4e60*/  MOV R2, 0x4e80 ;  /* 0x00004e8000027802 */ /* 0x000fce0000000f00 */
[----:B------:R-:W-:Y:S05]  /*4e70*/  CALL.REL.NOINC `($__internal_0_$__cuda_sm10x_tcgen05_guardrail_trap_col_being_dealloced_not_returned_by_alloc) ;  /* 0x0000000000447944 */ /* 0x000fea0003c00000 */
[----:B------:R-:W-:Y:S05]  /*4e80*/  BRA `(.L_x_22) ;  /* 0x0000000000087947 */ /* 0x000fea0003800000 */
.L_x_23:
[----:B------:R-:W-:-:S07]  /*4e90*/  MOV R2, 0x4eb0 ;  /* 0x00004eb000027802 */ /* 0x000fce0000000f00 */
[----:B------:R-:W-:Y:S05]  /*4ea0*/  CALL.REL.NOINC `($__internal_2_$__cuda_sm10x_tcgen05_guardrail_trap_unallocated_columns_being_dealloced) ;  /* 0x0000000000507944 */ /* 0x000fea0003c00000 */
.L_x_22:
[----:B------:R-:W-:Y:S01]  /*4eb0*/  NOP ;  /* 0x0000000000007918 */ /* 0x000fe20000000000 */
[----:B--2---:R-:W-:Y:S05]  /*4ec0*/  EXIT ;  /* 0x000000000000794d */ /* 0x004fea0003800000 */
.L_x_8:
[----:B------:R-:W1:Y:S02]  /*4ed0*/  SYNCS.PHASECHK.TRANS64.TRYWAIT P2, [UR9+0x4800], RZ ;  /* 0x004800ffff0075a7 */ /* 0x000e640008041109 */
[----:B-1----:R-:W-:Y:S05]  /*4ee0*/  @!P2 BRA `(.L_x_8) ;  /* 0xfffffffc00f8a947 */ /* 0x002fea000383ffff */
[----:B------:R-:W-:Y:S05]  /*4ef0*/  BRA `(.L_x_7) ;  /* 0xffffffc800447947 */ /* 0x000fea000383ffff */
.L_x_17:
[----:B------:R-:W2:Y:S02]  /*4f00*/  SYNCS.PHASECHK.TRANS64.TRYWAIT P0, [UR9+0x5810], RZ ;  /* 0x005810ffff0075a7 */ /* 0x000ea40008001109 */
[----:B--2---:R-:W-:Y:S05]  /*4f10*/  @!P0 BRA `(.L_x_17) ;  /* 0xfffffffc00f88947 */ /* 0x004fea000383ffff */
[----:B------:R-:W-:Y:S05]  /*4f20*/  BRA `(.L_x_25) ;  /* 0xffffffd800a87947 */ /* 0x000fea000383ffff */
.L_x_18:
[----:B------:R-:W1:Y:S02]  /*4f30*/  SYNCS.PHASECHK.TRANS64.TRYWAIT P0, [UR32], R15 ;  /* 0x0000000fff0075a7 */ /* 0x000e640008001120 */
[----:B-1----:R-:W-:Y:S05]  /*4f40*/  @!P0 BRA `(.L_x_18) ;  /* 0xfffffffc00f88947 */ /* 0x002fea000383ffff */
[----:B------:R-:W-:Y:S05]  /*4f50*/  BRA `(.L_x_26) ;  /* 0xffffffe000387947 */ /* 0x000fea000383ffff */
.L_x_21:
[----:B------:R-:W0:Y:S02]  /*4f60*/  SYNCS.PHASECHK.TRANS64.TRYWAIT P0, [UR32], R3 ;  /* 0x00000003ff0075a7 */ /* 0x000e240008001120 */
[----:B0-----:R-:W-:Y:S05]  /*4f70*/  @!P0 BRA `(.L_x_21) ;  /* 0xfffffffc00f88947 */ /* 0x001fea000383ffff */
[----:B------:R-:W-:Y:S05]  /*4f80*/  BRA `(.L_x_27) ;  /* 0xffffffe400a07947 */ /* 0x000fea000383ffff */
        .weak           $__internal_0_$__cuda_sm10x_tcgen05_guardrail_trap_col_being_dealloced_not_returned_by_alloc
        .type           $__internal_0_$__cuda_sm10x_tcgen05_guardrail_trap_col_being_dealloced_not_returned_by_alloc,@function
        .size           $__internal_0_$__cuda_sm10x_tcgen05_guardrail_trap_col_being_dealloced_not_returned_by_alloc,($__internal_1_$__cuda_sm10x_tcgen05_guardrail_trap_phase_invalid_during_alloc - $__internal_0_$__cuda_sm10x_tcgen05_guardrail_trap_col_being_dealloced_not_returned_by_alloc)
$__internal_0_$__cuda_sm10x_tcgen05_guardrail_trap_col_being_dealloced_not_returned_by_alloc:
[----:B------:R-:W-:Y:S05]  /*4f90*/  BPT.TRAP 0x1 ;  /* 0x000000040000795c */ /* 0x000fea0000300000 */
[----:B------:R-:W-:-:S04]  /*4fa0*/  IMAD.MOV.U32 R3, RZ, RZ, 0x0 ;  /* 0x00000000ff037424 */ /* 0x000fc800078e00ff */
[----:B------:R-:W-:Y:S05]  /*4fb0*/  RET.REL.NODEC R2 `(attn_fwd) ;  /* 0xffffffb002107950 */ /* 0x000fea0003c3ffff */
        .weak           $__internal_1_$__cuda_sm10x_tcgen05_guardrail_trap_phase_invalid_during_alloc
        .type           $__internal_1_$__cuda_sm10x_tcgen05_guardrail_trap_phase_invalid_during_alloc,@function
        .size           $__internal_1_$__cuda_sm10x_tcgen05_guardrail_trap_phase_invalid_during_alloc,($__internal_2_$__cuda_sm10x_tcgen05_guardrail_trap_unallocated_columns_being_dealloced - $__internal_1_$__cuda_sm10x_tcgen05_guardrail_trap_phase_invalid_during_alloc)
$__internal_1_$__cuda_sm10x_tcgen05_guardrail_trap_phase_invalid_during_alloc:
[----:B------:R-:W-:Y:S05]  /*4fc0*/  BPT.TRAP 0x1 ;  /* 0x000000040000795c */ /* 0x000fea0000300000 */
[----:B------:R-:W-:-:S04]  /*4fd0*/  IMAD.MOV.U32 R3, RZ, RZ, 0x0 ;  /* 0x00000000ff037424 */ /* 0x000fc800078e00ff */
[----:B------:R-:W-:Y:S05]  /*4fe0*/  RET.REL.NODEC R2 `(attn_fwd) ;  /* 0xffffffb002047950 */ /* 0x000fea0003c3ffff */
        .weak           $__internal_2_$__cuda_sm10x_tcgen05_guardrail_trap_unallocated_columns_being_dealloced
        .type           $__internal_2_$__cuda_sm10x_tcgen05_guardrail_trap_unallocated_columns_being_dealloced,@function
        .size           $__internal_2_$__cuda_sm10x_tcgen05_guardrail_trap_unallocated_columns_being_dealloced,(.L_x_31 - $__internal_2_$__cuda_sm10x_tcgen05_guardrail_trap_unallocated_columns_being_dealloced)
$__internal_2_$__cuda_sm10x_tcgen05_guardrail_trap_unallocated_columns_being_dealloced:
[----:B------:R-:W-:Y:S05]  /*4ff0*/  BPT.TRAP 0x1 ;  /* 0x000000040000795c */ /* 0x000fea0000300000 */
[----:B------:R-:W-:-:S04]  /*5000*/  IMAD.MOV.U32 R3, RZ, RZ, 0x0 ;  /* 0x00000000ff037424 */ /* 0x000fc800078e00ff */
[----:B------:R-:W-:Y:S05]  /*5010*/  RET.REL.NODEC R2 `(attn_fwd) ;  /* 0xffffffac02f87950 */ /* 0x000fea0003c3ffff */
.L_x_28:
[----:B------:R-:W-:-:S00]  /*5020*/  BRA `(.L_x_28) ;  /* 0xfffffffc00fc7947 */ /* 0x000fc0000383ffff */
[----:B------:R-:W-:-:S00]  /*5030*/  NOP ;  /* 0x0000000000007918 */ /* 0x000fc00000000000 */
        /* <DEDUP_REMOVED lines=12> */
.L_x_31:


//--------------------- .nv.global.init           --------------------------
	.section	.nv.global.init,"aw",@progbits
.nv.global.init:
	.type		_$_str,@object
	.size		_$_str,(.L_3 - _$_str)
_$_str:
        /*0000*/ 	.byte	0x5f, 0x5f, 0x43, 0x55, 0x44, 0x41, 0x5f, 0x46, 0x54, 0x5a, 0x00
.L_3:


//--------------------- .nv.shared.attn_fwd       --------------------------
	.section	.nv.shared.attn_fwd,"aw",@nobits
	.sectionflags	@""
	.align	16
	.zero		1024


//--------------------- .nv.shared.reserved.0     --------------------------
	.section	.nv.shared.reserved.0,"aw",@nobits
	.align	8
	.weak		__nv_reservedSMEM_offset_0_alias
	.size		__nv_reservedSMEM_offset_0_alias, 0, 64
	.other		__nv_reservedSMEM_offset_0_alias,@"STO_CUDA_RESERVED_SHARED STV_DEFAULT"
__nv_reservedSMEM_offset_0_alias:
	.zero		0
.nv.shared.reserved.0:
	.zero		64
	.weak		__nv_reservedSMEM_allocation_phase
	.type		__nv_reservedSMEM_allocation_phase,@object
	.size		__nv_reservedSMEM_allocation_phase,(.L_0 - __nv_reservedSMEM_allocation_phase)
__nv_reservedSMEM_allocation_phase:
	.zero		1
.L_0:
	.zero		7
	.weak		__nv_reservedSMEM_devtool_atexit_pc
	.type		__nv_reservedSMEM_devtool_atexit_pc,@object
	.size		__nv_reservedSMEM_devtool_atexit_pc,(__nv_reservedSMEM_allocation_mask - __nv_reservedSMEM_devtool_atexit_pc)
__nv_reservedSMEM_devtool_atexit_pc:
	.zero		8
	.weak		__nv_reservedSMEM_allocation_mask
	.type		__nv_reservedSMEM_allocation_mask,@object
	.size		__nv_reservedSMEM_allocation_mask,(.L_2 - __nv_reservedSMEM_allocation_mask)
__nv_reservedSMEM_allocation_mask:
	.zero		4
.L_2:


//--------------------- .nv.constant0.attn_fwd    --------------------------
	.section	.nv.constant0.attn_fwd,"a",@progbits
	.sectionflags	@""
	.align	4
.nv.constant0.attn_fwd:
	.zero		1032


//--------------------- SYMBOLS --------------------------

	.type		.nv.reservedSmem.offset0,@object
	.size		.nv.reservedSmem.offset0,0x4
	.type		.nv.reservedSmem.cap,@object
	.size		.nv.reservedSmem.cap,0x4
